// auto-generated by cutlass_sweep.gemm — config: {"arch": "sm_90", "cluster_m": 1, "cluster_n": 1, "dtype": "e4m3", "dtype_b": "e4m3", "layout": "nt", "stages": 6, "tile_k": 64, "tile_m": 256, "tile_n": 256}
#include "cutlass/cutlass.h"
#include "cutlass/gemm/collective/collective_builder.hpp"
#include "cutlass/gemm/device/gemm_universal_adapter.h"
#include "cutlass/gemm/kernel/gemm_universal.hpp"
#include "cutlass/epilogue/collective/collective_builder.hpp"

using ElemA = cutlass::float_e4m3_t;
using ElemB = cutlass::float_e4m3_t;
using ElemCD = cutlass::float_e4m3_t;
using Acc  = float;
using TileShape    = cute::Shape<cute::_256, cute::_256, cute::_64>;
using ClusterShape = cute::Shape<cute::_1, cute::_1, cute::_1>;

using CollectiveEpilogue = typename cutlass::epilogue::collective::CollectiveBuilder<
    cutlass::arch::Sm90, cutlass::arch::OpClassTensorOp,
    TileShape, ClusterShape,
    cutlass::epilogue::collective::EpilogueTileAuto,
    Acc, Acc,
    ElemCD, cutlass::layout::RowMajor, 128 / cutlass::sizeof_bits<ElemCD>::value,
    ElemCD, cutlass::layout::RowMajor, 128 / cutlass::sizeof_bits<ElemCD>::value,
    cutlass::epilogue::collective::EpilogueScheduleAuto
  >::CollectiveOp;

using CollectiveMainloop = typename cutlass::gemm::collective::CollectiveBuilder<
    cutlass::arch::Sm90, cutlass::arch::OpClassTensorOp,
    ElemA, cutlass::layout::RowMajor, 128 / cutlass::sizeof_bits<ElemA>::value,
    ElemB, cutlass::layout::ColumnMajor, 128 / cutlass::sizeof_bits<ElemB>::value,
    Acc,
    TileShape, ClusterShape,
    cutlass::gemm::collective::StageCount<6>,
    cutlass::gemm::collective::KernelScheduleAuto
  >::CollectiveOp;

using GemmKernel = cutlass::gemm::kernel::GemmUniversal<
    cute::Shape<int,int,int,int>,
    CollectiveMainloop,
    CollectiveEpilogue
>;
using Gemm = cutlass::gemm::device::GemmUniversalAdapter<GemmKernel>;

// Force the device kernel symbol into the cubin without needing a host main.
auto* _anchor = &cutlass::device_kernel<GemmKernel>;


// ===== COMPILED SASS (sm_90a) =====

	.target	sm_90a

	.elftype	@"ET_EXEC"


//--------------------- .note.nv.tkinfo           --------------------------
	.section	.note.nv.tkinfo,"",@"SHT_NOTE"
	.sectionflags	@"SHF_NOTE_NV_TKINFO"
	.tkinfo
        /*0018*/ 	.word	0x00000002
        /*0030*/ 	.string	""
        /*0030*/ 	.string	"ptxas"
        /*0030*/ 	.string	"Cuda compilation tools, release 13.0, V13.0.88"
        /*0030*/ 	.string	"Build cuda_13.0.r13.0/compiler.36424714_0"
        /*0030*/ 	.string	"-arch sm_90a -m 64 "



//--------------------- .note.nv.cuinfo           --------------------------
	.section	.note.nv.cuinfo,"",@"SHT_NOTE"
	.sectionflags	@"SHF_NOTE_NV_CUINFO"
        /*0018*/ 	.short	0x0002
        /*001a*/ 	.short	0x005a
        /*001c*/ 	.short	0x0082
	.zero		2


//--------------------- .nv.info                  --------------------------
	.section	.nv.info,"",@"SHT_CUDA_INFO"
	.align	4


	//----- nvinfo : EIATTR_REGCOUNT
	.align		4
        /*0000*/ 	.byte	0x04, 0x2f
        /*0002*/ 	.short	(.L_12 - .L_11)
	.align		4
.L_11:
        /*0004*/ 	.word	index@(_ZN7cutlass13device_kernelINS_4gemm6kernel13GemmUniversalIN4cute5tupleIJiiiiEEENS1_10collective13CollectiveMmaINS1_37MainloopSm90TmaGmmaWarpSpecializedFP8ILi6ENS5_IJNS4_1CILi1EEESB_SB_EEENS1_35KernelTmaWarpSpecializedCooperativeEEENS5_IJNSA_ILi256EEESF_NSA_ILi64EEEEEENS_12float_e4m3_tENS5_IJlSB_lEEESI_SJ_NS4_8TiledMMAINS4_8MMA_AtomIJNS4_4SM904GMMA31MMA_64x256x32_F32E4M3E4M3_SS_TNILNSN_7ScaleInE1ELSP_1EEEEEENS4_6LayoutINS5_IJNSA_ILi2EEESB_SB_EEENS5_IJSB_NSA_ILi0EEESV_EEEEENS5_IJNS4_10UnderscoreESY_SY_EEEEENS4_13SM90_TMA_LOADENS4_14ComposedLayoutINS4_7SwizzleILi2ELi4ELi3EEENS4_18smem_ptr_flag_bitsILi8EEENSS_INS5_IJNSA_ILi8EEESG_EEENS5_IJSG_SB_EEEEEEEvNS4_8identityES11_S1B_vS1C_EENS_8epilogue10collective6detail29Sm90TmaWarpSpecializedAdapterINS1F_15DefaultEpilogueISI_SJ_SJ_NS1E_6thread17LinearCombinationISI_Li1EffLNS1J_9ScaleType4KindE0ELNS_15FloatRoundStyleE2ESI_EENS1_15EpilogueDefaultEEEEEvvEEEEvNT_6ParamsE)
        /*0008*/ 	.word	0x000000a8


	//----- nvinfo : EIATTR_FRAME_SIZE
	.align		4
.L_12:
        /*000c*/ 	.byte	0x04, 0x11
        /*000e*/ 	.short	(.L_14 - .L_13)
	.align		4
.L_13:
        /*0010*/ 	.word	index@(_ZN7cutlass13device_kernelINS_4gemm6kernel13GemmUniversalIN4cute5tupleIJiiiiEEENS1_10collective13CollectiveMmaINS1_37MainloopSm90TmaGmmaWarpSpecializedFP8ILi6ENS5_IJNS4_1CILi1EEESB_SB_EEENS1_35KernelTmaWarpSpecializedCooperativeEEENS5_IJNSA_ILi256EEESF_NSA_ILi64EEEEEENS_12float_e4m3_tENS5_IJlSB_lEEESI_SJ_NS4_8TiledMMAINS4_8MMA_AtomIJNS4_4SM904GMMA31MMA_64x256x32_F32E4M3E4M3_SS_TNILNSN_7ScaleInE1ELSP_1EEEEEENS4_6LayoutINS5_IJNSA_ILi2EEESB_SB_EEENS5_IJSB_NSA_ILi0EEESV_EEEEENS5_IJNS4_10UnderscoreESY_SY_EEEEENS4_13SM90_TMA_LOADENS4_14ComposedLayoutINS4_7SwizzleILi2ELi4ELi3EEENS4_18smem_ptr_flag_bitsILi8EEENSS_INS5_IJNSA_ILi8EEESG_EEENS5_IJSG_SB_EEEEEEEvNS4_8identityES11_S1B_vS1C_EENS_8epilogue10collective6detail29Sm90TmaWarpSpecializedAdapterINS1F_15DefaultEpilogueISI_SJ_SJ_NS1E_6thread17LinearCombinationISI_Li1EffLNS1J_9ScaleType4KindE0ELNS_15FloatRoundStyleE2ESI_EENS1_15EpilogueDefaultEEEEEvvEEEEvNT_6ParamsE)
        /*0014*/ 	.word	0x00000870


	//----- nvinfo : EIATTR_MIN_STACK_SIZE
	.align		4
.L_14:
        /*0018*/ 	.byte	0x04, 0x12
        /*001a*/ 	.short	(.L_16 - .L_15)
	.align		4
.L_15:
        /*001c*/ 	.word	index@(_ZN7cutlass13device_kernelINS_4gemm6kernel13GemmUniversalIN4cute5tupleIJiiiiEEENS1_10collective13CollectiveMmaINS1_37MainloopSm90TmaGmmaWarpSpecializedFP8ILi6ENS5_IJNS4_1CILi1EEESB_SB_EEENS1_35KernelTmaWarpSpecializedCooperativeEEENS5_IJNSA_ILi256EEESF_NSA_ILi64EEEEEENS_12float_e4m3_tENS5_IJlSB_lEEESI_SJ_NS4_8TiledMMAINS4_8MMA_AtomIJNS4_4SM904GMMA31MMA_64x256x32_F32E4M3E4M3_SS_TNILNSN_7ScaleInE1ELSP_1EEEEEENS4_6LayoutINS5_IJNSA_ILi2EEESB_SB_EEENS5_IJSB_NSA_ILi0EEESV_EEEEENS5_IJNS4_10UnderscoreESY_SY_EEEEENS4_13SM90_TMA_LOADENS4_14ComposedLayoutINS4_7SwizzleILi2ELi4ELi3EEENS4_18smem_ptr_flag_bitsILi8EEENSS_INS5_IJNSA_ILi8EEESG_EEENS5_IJSG_SB_EEEEEEEvNS4_8identityES11_S1B_vS1C_EENS_8epilogue10collective6detail29Sm90TmaWarpSpecializedAdapterINS1F_15DefaultEpilogueISI_SJ_SJ_NS1E_6thread17LinearCombinationISI_Li1EffLNS1J_9ScaleType4KindE0ELNS_15FloatRoundStyleE2ESI_EENS1_15EpilogueDefaultEEEEEvvEEEEvNT_6ParamsE)
        /*0020*/ 	.word	0x00000870
.L_16:


//--------------------- .nv.compat                --------------------------
	.section	.nv.compat,"",@"SHT_CUDA_COMPAT_INFO"
	.align	4
        /*0000*/ 	.byte	0x02, 0x09, 0x01, 0x00, 0x02, 0x02, 0x04, 0x00, 0x02, 0x05, 0x05, 0x00, 0x03, 0x07, 0x01, 0x01
        /*0010*/ 	.byte	0x02, 0x03, 0x01, 0x00, 0x02, 0x06, 0x01, 0x00, 0x04, 0x0b, 0x08, 0x00, 0x00, 0x00, 0x00, 0x00
        /*0020*/ 	.byte	0x00, 0x00, 0x00, 0x00


//--------------------- .nv.info._ZN7cutlass13device_kernelINS_4gemm6kernel13GemmUniversalIN4cute5tupleIJiiiiEEENS1_10collective13CollectiveMmaINS1_37MainloopSm90TmaGmmaWarpSpecializedFP8ILi6ENS5_IJNS4_1CILi1EEESB_SB_EEENS1_35KernelTmaWarpSpecializedCooperativeEEENS5_IJNSA_ILi256EEESF_NSA_ILi64EEEEEENS_12float_e4m3_tENS5_IJlSB_lEEESI_SJ_NS4_8TiledMMAINS4_8MMA_AtomIJNS4_4SM904GMMA31MMA_64x256x32_F32E4M3E4M3_SS_TNILNSN_7ScaleInE1ELSP_1EEEEEENS4_6LayoutINS5_IJNSA_ILi2EEESB_SB_EEENS5_IJSB_NSA_ILi0EEESV_EEEEENS5_IJNS4_10UnderscoreESY_SY_EEEEENS4_13SM90_TMA_LOADENS4_14ComposedLayoutINS4_7SwizzleILi2ELi4ELi3EEENS4_18smem_ptr_flag_bitsILi8EEENSS_INS5_IJNSA_ILi8EEESG_EEENS5_IJSG_SB_EEEEEEEvNS4_8identityES11_S1B_vS1C_EENS_8epilogue10collective6detail29Sm90TmaWarpSpecializedAdapterINS1F_15DefaultEpilogueISI_SJ_SJ_NS1E_6thread17LinearCombinationISI_Li1EffLNS1J_9ScaleType4KindE0ELNS_15FloatRoundStyleE2ESI_EENS1_15EpilogueDefaultEEEEEvvEEEEvNT_6ParamsE --------------------------
	.section	.nv.info._ZN7cutlass13device_kernelINS_4gemm6kernel13GemmUniversalIN4cute5tupleIJiiiiEEENS1_10collective13CollectiveMmaINS1_37MainloopSm90TmaGmmaWarpSpecializedFP8ILi6ENS5_IJNS4_1CILi1EEESB_SB_EEENS1_35KernelTmaWarpSpecializedCooperativeEEENS5_IJNSA_ILi256EEESF_NSA_ILi64EEEEEENS_12float_e4m3_tENS5_IJlSB_lEEESI_SJ_NS4_8TiledMMAINS4_8MMA_AtomIJNS4_4SM904GMMA31MMA_64x256x32_F32E4M3E4M3_SS_TNILNSN_7ScaleInE1ELSP_1EEEEEENS4_6LayoutINS5_IJNSA_ILi2EEESB_SB_EEENS5_IJSB_NSA_ILi0EEESV_EEEEENS5_IJNS4_10UnderscoreESY_SY_EEEEENS4_13SM90_TMA_LOADENS4_14ComposedLayoutINS4_7SwizzleILi2ELi4ELi3EEENS4_18smem_ptr_flag_bitsILi8EEENSS_INS5_IJNSA_ILi8EEESG_EEENS5_IJSG_SB_EEEEEEEvNS4_8identityES11_S1B_vS1C_EENS_8epilogue10collective6detail29Sm90TmaWarpSpecializedAdapterINS1F_15DefaultEpilogueISI_SJ_SJ_NS1E_6thread17LinearCombinationISI_Li1EffLNS1J_9ScaleType4KindE0ELNS_15FloatRoundStyleE2ESI_EENS1_15EpilogueDefaultEEEEEvvEEEEvNT_6ParamsE,"",@"SHT_CUDA_INFO"
	.sectionflags	@""
	.align	4


	//----- nvinfo : EIATTR_CUDA_API_VERSION
	.align		4
        /*0000*/ 	.byte	0x04, 0x37
        /*0002*/ 	.short	(.L_18 - .L_17)
.L_17:
        /*0004*/ 	.word	0x00000082


	//----- nvinfo : EIATTR_KPARAM_INFO
	.align		4
.L_18:
        /*0008*/ 	.byte	0x04, 0x17
        /*000a*/ 	.short	(.L_20 - .L_19)
.L_19:
        /*000c*/ 	.word	0x00000000
        /*0010*/ 	.short	0x0000
        /*0012*/ 	.short	0x0070
        /*0014*/ 	.byte	0x00, 0xf0, 0x01, 0x10


	//----- nvinfo : EIATTR_SPARSE_MMA_MASK
	.align		4
.L_20:
        /*0018*/ 	.byte	0x03, 0x50
        /*001a*/ 	.short	0x0000


	//----- nvinfo : EIATTR_MAXREG_COUNT
	.align		4
        /*001c*/ 	.byte	0x03, 0x1b
        /*001e*/ 	.short	0x00a8


	//----- nvinfo : EIATTR_NUM_BARRIERS
	.align		4
        /*0020*/ 	.byte	0x02, 0x4c
        /*0022*/ 	.byte	0x01
	.zero		1


	//----- nvinfo : EIATTR_ANNOTATIONS
	.align		4
        /*0024*/ 	.byte	0x04, 0x55
        /*0026*/ 	.short	(.L_22 - .L_21)


	//   ....[0]....
.L_21:
        /*0028*/ 	.word	0x00000001
        /*002c*/ 	.byte	0xd0, 0x05, 0x00, 0x00, 0x01, 0x00, 0x00, 0x00, 0xf0, 0x05, 0x00, 0x00, 0x01, 0x00, 0x00, 0x00
        /* <DEDUP_REMOVED lines=1579> */
        /*62ec*/ 	.byte	0xa0, 0x52, 0x02, 0x00


	//----- nvinfo : EIATTR_MERCURY_ISA_VERSION
	.align		4
.L_22:
        /*62f0*/ 	.byte	0x03, 0x5f
        /*62f2*/ 	.short	0x0101


	//----- nvinfo : EIATTR_INT_WARP_WIDE_INSTR_OFFSETS
	.align		4
        /*62f4*/ 	.byte	0x04, 0x31
        /*62f6*/ 	.short	(.L_24 - .L_23)


	//   ....[0]....
.L_23:
        /*62f8*/ 	.word	0x000004c0


	//   ....[1]....
        /*62fc*/ 	.word	0x000004e0


	//   ....[2]....
        /*6300*/ 	.word	0x000005e0


	//----- nvinfo : EIATTR_COOP_GROUP_MASK_REGIDS
	.align		4
.L_24:
        /*6304*/ 	.byte	0x04, 0x29
        /*6306*/ 	.short	(.L_26 - .L_25)


	//   ....[0]....
.L_25:
        /*6308*/ 	.word	0xffffffff


	//   ....[1]....
        /*630c*/ 	.word	0xffffffff


	//   ....[2]....
        /*6310*/ 	.word	0xffffffff


	//   ....[3]....
        /*6314*/ 	.word	0xffffffff


	//   ....[4]....
        /*6318*/ 	.word	0xffffffff


	//----- nvinfo : EIATTR_COOP_GROUP_INSTR_OFFSETS
	.align		4
.L_26:
        /*631c*/ 	.byte	0x04, 0x28
        /*631e*/ 	.short	(.L_28 - .L_27)


	//   ....[0]....
.L_27:
        /*6320*/ 	.word	0x00000070


	//   ....[1]....
        /*6324*/ 	.word	0x00000080


	//   ....[2]....
        /*6328*/ 	.word	0x000001a0


	//   ....[3]....
        /*632c*/ 	.word	0x00000400


	//   ....[4]....
        /*6330*/ 	.word	0x000026f0


	//----- nvinfo : EIATTR_REG_RECONFIG
	.align		4
.L_28:
        /*6334*/ 	.byte	0x01, 0x54
	.zero		2


	//----- nvinfo : EIATTR_MBARRIER_INSTR_OFFSETS
	.align		4
        /*6338*/ 	.byte	0x04, 0x39
        /*633a*/ 	.short	(.L_30 - .L_29)


	//   ....[0]....
.L_29:
        /*633c*/ 	.word	0x00000320
        /*6340*/ 	.word	0x000000ff
        /*6344*/ 	.word	0x00000000
        /*6348*/ 	.short	0x0100
        /*634a*/ 	.byte	0x09
	.zero		1


	//   ....[1]....
        /*634c*/ 	.word	0x00000330
        /*6350*/ 	.word	0x000000ff
        /*6354*/ 	.word	0x00000030
        /*6358*/ 	.short	0x0100
        /*635a*/ 	.byte	0x09
	.zero		1


	//   ....[2]....
        /*635c*/ 	.word	0x00000340
        /*6360*/ 	.word	0x000000ff
        /*6364*/ 	.word	0x00000008
        /*6368*/ 	.short	0x0100
        /*636a*/ 	.byte	0x09
	.zero		1


	//   ....[3]....
        /*636c*/ 	.word	0x00000350
        /*6370*/ 	.word	0x000000ff
        /*6374*/ 	.word	0x00000038
        /*6378*/ 	.short	0x0100
        /*637a*/ 	.byte	0x09
	.zero		1


	//   ....[4]....
        /*637c*/ 	.word	0x00000360
        /*6380*/ 	.word	0x000000ff
        /*6384*/ 	.word	0x00000010
        /*6388*/ 	.short	0x0100
        /*638a*/ 	.byte	0x09
	.zero		1


	//   ....[5]....
        /*638c*/ 	.word	0x00000370
        /*6390*/ 	.word	0x000000ff
        /*6394*/ 	.word	0x00000040
        /*6398*/ 	.short	0x0100
        /*639a*/ 	.byte	0x09
	.zero		1


	//   ....[6]....
        /*639c*/ 	.word	0x00000380
        /*63a0*/ 	.word	0x000000ff
        /*63a4*/ 	.word	0x00000018
        /*63a8*/ 	.short	0x0100
        /*63aa*/ 	.byte	0x09
	.zero		1


	//   ....[7]....
        /*63ac*/ 	.word	0x00000390
        /*63b0*/ 	.word	0x000000ff
        /*63b4*/ 	.word	0x00000048
        /*63b8*/ 	.short	0x0100
        /*63ba*/ 	.byte	0x09
	.zero		1


	//   ....[8]....
        /*63bc*/ 	.word	0x000003a0
        /*63c0*/ 	.word	0x000000ff
        /*63c4*/ 	.word	0x00000020
        /*63c8*/ 	.short	0x0100
        /*63ca*/ 	.byte	0x09
	.zero		1


	//   ....[9]....
        /*63cc*/ 	.word	0x000003b0
        /*63d0*/ 	.word	0x000000ff
        /*63d4*/ 	.word	0x00000050
        /*63d8*/ 	.short	0x0100
        /*63da*/ 	.byte	0x09
	.zero		1


	//   ....[10]....
        /*63dc*/ 	.word	0x000003c0
        /*63e0*/ 	.word	0x000000ff
        /*63e4*/ 	.word	0x00000028
        /*63e8*/ 	.short	0x0100
        /*63ea*/ 	.byte	0x09
	.zero		1


	//   ....[11]....
        /*63ec*/ 	.word	0x000003d0
        /*63f0*/ 	.word	0x000000ff
        /*63f4*/ 	.word	0x00000058
        /*63f8*/ 	.short	0x0100
        /*63fa*/ 	.byte	0x09
	.zero		1


	//   ....[12]....
        /*63fc*/ 	.word	0x00000610
        /*6400*/ 	.word	0x000000ff
        /*6404*/ 	.word	0x00000070
        /*6408*/ 	.short	0x0100
        /*640a*/ 	.byte	0x06
	.zero		1


	//   ....[13]....
        /*640c*/ 	.word	0x00000620
        /*6410*/ 	.word	0x000000ff
        /*6414*/ 	.word	0x00000078
        /*6418*/ 	.short	0x0100
        /*641a*/ 	.byte	0x06
	.zero		1


	//   ....[14]....
        /*641c*/ 	.word	0x00002b00
        /*6420*/ 	.word	0x000000ff
        /*6424*/ 	.word	0x00000000
        /*6428*/ 	.short	0x010a
        /*642a*/ 	.byte	0x06
	.zero		1


	//   ....[15]....
        /*642c*/ 	.word	0x00002b40
        /*6430*/ 	.word	0x000000ff
        /*6434*/ 	.word	0x00000000
        /*6438*/ 	.short	0x010a
        /*643a*/ 	.byte	0x06
	.zero		1


	//   ....[16]....
        /*643c*/ 	.word	0x00006eb0
        /*6440*/ 	.word	0x000000ff
        /*6444*/ 	.word	0x00000000
        /*6448*/ 	.short	0x010a
        /*644a*/ 	.byte	0x10
	.zero		1


	//   ....[17]....
        /*644c*/ 	.word	0x00006ef0
        /*6450*/ 	.word	0x000000ff
        /*6454*/ 	.word	0x00000000
        /*6458*/ 	.short	0x010a
        /*645a*/ 	.byte	0x10
	.zero		1


	//   ....[18]....
        /*645c*/ 	.word	0x0000ce30
        /*6460*/ 	.word	0x000000ff
        /*6464*/ 	.word	0x00000000
        /*6468*/ 	.short	0x0101
        /*646a*/ 	.byte	0x08
	.zero		1


	//   ....[19]....
        /*646c*/ 	.word	0x000108d0
        /*6470*/ 	.word	0x000000ff
        /*6474*/ 	.word	0x00000000
        /*6478*/ 	.short	0x0101
        /*647a*/ 	.byte	0x08
	.zero		1


	//   ....[20]....
        /*647c*/ 	.word	0x000243e0
        /*6480*/ 	.word	0x00000010
        /*6484*/ 	.word	0x00000030
        /*6488*/ 	.short	0x010a
        /*648a*/ 	.byte	0x3f
	.zero		1


	//   ....[21]....
        /*648c*/ 	.word	0x00024710
        /*6490*/ 	.word	0x00000002
        /*6494*/ 	.word	0x00000078
        /*6498*/ 	.short	0x0101
        /*649a*/ 	.byte	0x3f
	.zero		1


	//   ....[22]....
        /*649c*/ 	.word	0x00024ec0
        /*64a0*/ 	.word	0x00000003
        /*64a4*/ 	.word	0x00000000
        /*64a8*/ 	.short	0x010a
        /*64aa*/ 	.byte	0x3f
	.zero		1


	//   ....[23]....
        /*64ac*/ 	.word	0x00024f50
        /*64b0*/ 	.word	0x00000003
        /*64b4*/ 	.word	0x00000000
        /*64b8*/ 	.short	0x010a
        /*64ba*/ 	.byte	0x3f
	.zero		1


	//   ....[24]....
        /*64bc*/ 	.word	0x00024fe0
        /*64c0*/ 	.word	0x00000003
        /*64c4*/ 	.word	0x00000000
        /*64c8*/ 	.short	0x010a
        /*64ca*/ 	.byte	0x3f
	.zero		1


	//   ....[25]....
        /*64cc*/ 	.word	0x00025070
        /*64d0*/ 	.word	0x00000003
        /*64d4*/ 	.word	0x00000000
        /*64d8*/ 	.short	0x010a
        /*64da*/ 	.byte	0x3f
	.zero		1


	//   ....[26]....
        /*64dc*/ 	.word	0x00025100
        /*64e0*/ 	.word	0x00000003
        /*64e4*/ 	.word	0x00000000
        /*64e8*/ 	.short	0x010a
        /*64ea*/ 	.byte	0x3f
	.zero		1


	//   ....[27]....
        /*64ec*/ 	.word	0x00025190
        /*64f0*/ 	.word	0x00000003
        /*64f4*/ 	.word	0x00000000
        /*64f8*/ 	.short	0x010a
        /*64fa*/ 	.byte	0x3f
	.zero		1


	//   ....[28]....
        /*64fc*/ 	.word	0x00025200
        /*6500*/ 	.word	0x00000003
        /*6504*/ 	.word	0x00000000
        /*6508*/ 	.short	0x010a
        /*650a*/ 	.byte	0x3f
	.zero		1


	//   ....[29]....
        /*650c*/ 	.word	0x00025270
        /*6510*/ 	.word	0x00000000
        /*6514*/ 	.word	0x00000000
        /*6518*/ 	.short	0x010a
        /*651a*/ 	.byte	0x3f
	.zero		1


	//   ....[30]....
        /*651c*/ 	.word	0x00025350
        /*6520*/ 	.word	0x00000010
        /*6524*/ 	.word	0x00000030
        /*6528*/ 	.short	0x010a
        /*652a*/ 	.byte	0x3f
	.zero		1


	//   ....[31]....
        /*652c*/ 	.word	0x00025430
        /*6530*/ 	.word	0x00000003
        /*6534*/ 	.word	0x00000000
        /*6538*/ 	.short	0x010a
        /*653a*/ 	.byte	0x3f
	.zero		1


	//   ....[32]....
        /*653c*/ 	.word	0x00025480
        /*6540*/ 	.word	0x00000003
        /*6544*/ 	.word	0x00000000
        /*6548*/ 	.short	0x010a
        /*654a*/ 	.byte	0x3f
	.zero		1


	//   ....[33]....
        /*654c*/ 	.word	0x000254d0
        /*6550*/ 	.word	0x00000003
        /*6554*/ 	.word	0x00000000
        /*6558*/ 	.short	0x010a
        /*655a*/ 	.byte	0x3f
	.zero		1


	//   ....[34]....
        /*655c*/ 	.word	0x00025520
        /*6560*/ 	.word	0x00000003
        /*6564*/ 	.word	0x00000000
        /*6568*/ 	.short	0x010a
        /*656a*/ 	.byte	0x3f
	.zero		1


	//   ....[35]....
        /*656c*/ 	.word	0x00025570
        /*6570*/ 	.word	0x00000003
        /*6574*/ 	.word	0x00000000
        /*6578*/ 	.short	0x010a
        /*657a*/ 	.byte	0x3f
	.zero		1


	//----- nvinfo : EIATTR_NUM_MBARRIERS
	.align		4
.L_30:
        /*657c*/ 	.byte	0x03, 0x38
        /*657e*/ 	.short	0x000e


	//----- nvinfo : EIATTR_EXIT_INSTR_OFFSETS
	.align		4
        /*6580*/ 	.byte	0x04, 0x1c
        /*6582*/ 	.short	(.L_32 - .L_31)


	//   ....[0]....
.L_31:
        /*6584*/ 	.word	0x00000680


	//   ....[1]....
        /*6588*/ 	.word	0x00000fe0


	//   ....[2]....
        /*658c*/ 	.word	0x00023a10


	//   ....[3]....
        /*6590*/ 	.word	0x00024070


	//   ....[4]....
        /*6594*/ 	.word	0x000251e0


	//----- nvinfo : EIATTR_MAX_THREADS
	.align		4
.L_32:
        /*6598*/ 	.byte	0x04, 0x05
        /*659a*/ 	.short	(.L_34 - .L_33)
.L_33:
        /*659c*/ 	.word	0x00000180
        /*65a0*/ 	.word	0x00000001
        /*65a4*/ 	.word	0x00000001


	//----- nvinfo : EIATTR_CRS_STACK_SIZE
	.align		4
.L_34:
        /*65a8*/ 	.byte	0x04, 0x1e
        /*65aa*/ 	.short	(.L_36 - .L_35)
.L_35:
        /*65ac*/ 	.word	0x00000000


	//----- nvinfo : EIATTR_CBANK_PARAM_SIZE
	.align		4
.L_36:
        /*65b0*/ 	.byte	0x03, 0x19
        /*65b2*/ 	.short	0x0470


	//----- nvinfo : EIATTR_PARAM_CBANK
	.align		4
        /*65b4*/ 	.byte	0x04, 0x0a
        /*65b6*/ 	.short	(.L_38 - .L_37)
	.align		4
.L_37:
        /*65b8*/ 	.word	index@(.nv.constant0._ZN7cutlass13device_kernelINS_4gemm6kernel13GemmUniversalIN4cute5tupleIJiiiiEEENS1_10collective13CollectiveMmaINS1_37MainloopSm90TmaGmmaWarpSpecializedFP8ILi6ENS5_IJNS4_1CILi1EEESB_SB_EEENS1_35KernelTmaWarpSpecializedCooperativeEEENS5_IJNSA_ILi256EEESF_NSA_ILi64EEEEEENS_12float_e4m3_tENS5_IJlSB_lEEESI_SJ_NS4_8TiledMMAINS4_8MMA_AtomIJNS4_4SM904GMMA31MMA_64x256x32_F32E4M3E4M3_SS_TNILNSN_7ScaleInE1ELSP_1EEEEEENS4_6LayoutINS5_IJNSA_ILi2EEESB_SB_EEENS5_IJSB_NSA_ILi0EEESV_EEEEENS5_IJNS4_10UnderscoreESY_SY_EEEEENS4_13SM90_TMA_LOADENS4_14ComposedLayoutINS4_7SwizzleILi2ELi4ELi3EEENS4_18smem_ptr_flag_bitsILi8EEENSS_INS5_IJNSA_ILi8EEESG_EEENS5_IJSG_SB_EEEEEEEvNS4_8identityES11_S1B_vS1C_EENS_8epilogue10collective6detail29Sm90TmaWarpSpecializedAdapterINS1F_15DefaultEpilogueISI_SJ_SJ_NS1E_6thread17LinearCombinationISI_Li1EffLNS1J_9ScaleType4KindE0ELNS_15FloatRoundStyleE2ESI_EENS1_15EpilogueDefaultEEEEEvvEEEEvNT_6ParamsE)
        /*65bc*/ 	.short	0x0210
        /*65be*/ 	.short	0x0470


	//----- nvinfo : EIATTR_SW_WAR
	.align		4
.L_38:
        /*65c0*/ 	.byte	0x04, 0x36
        /*65c2*/ 	.short	(.L_40 - .L_39)
.L_39:
        /*65c4*/ 	.word	0x00000008
.L_40:


//--------------------- .nv.callgraph             --------------------------
	.section	.nv.callgraph,"",@"SHT_CUDA_CALLGRAPH"
	.align	4
	.sectionentsize	8
	.align		4
        /*0000*/ 	.word	0x00000000
	.align		4
        /*0004*/ 	.word	0xffffffff
	.align		4
        /*0008*/ 	.word	0x00000000
	.align		4
        /*000c*/ 	.word	0xfffffffe
	.align		4
        /*0010*/ 	.word	0x00000000
	.align		4
        /*0014*/ 	.word	0xfffffffd
	.align		4
        /*0018*/ 	.word	0x00000000
	.align		4
        /*001c*/ 	.word	0xfffffffc


//--------------------- .nv.constant4             --------------------------
	.section	.nv.constant4,"a",@progbits
	.align	8
	.align		8
.nv.constant4:
        /*0000*/ 	.dword	_ZN40_INTERNAL_47817d85_4_k_cu_9ea3d2bd_279494cuda3std3__45__cpo5beginE
	.align		8
        /*0008*/ 	.dword	_ZN40_INTERNAL_47817d85_4_k_cu_9ea3d2bd_279494cuda3std3__45__cpo3endE
	.align		8
        /*0010*/ 	.dword	_ZN40_INTERNAL_47817d85_4_k_cu_9ea3d2bd_279494cuda3std3__45__cpo6cbeginE
	.align		8
        /*0018*/ 	.dword	_ZN40_INTERNAL_47817d85_4_k_cu_9ea3d2bd_279494cuda3std3__45__cpo4cendE
	.align		8
        /*0020*/ 	.dword	_ZN40_INTERNAL_47817d85_4_k_cu_9ea3d2bd_279494cuda3std3__442_GLOBAL__N__47817d85_4_k_cu_9ea3d2bd_279496ignoreE
	.align		8
        /*0028*/ 	.dword	_ZN40_INTERNAL_47817d85_4_k_cu_9ea3d2bd_279494cuda3std3__419piecewise_constructE
	.align		8
        /*0030*/ 	.dword	_ZN40_INTERNAL_47817d85_4_k_cu_9ea3d2bd_279494cuda3std3__48in_placeE
	.align		8
        /*0038*/ 	.dword	_ZN40_INTERNAL_47817d85_4_k_cu_9ea3d2bd_279494cuda3std6ranges3__45__cpo4swapE
	.align		8
        /*0040*/ 	.dword	_ZN40_INTERNAL_47817d85_4_k_cu_9ea3d2bd_279494cuda3std6ranges3__45__cpo9iter_moveE
	.align		8
        /*0048*/ 	.dword	_ZN40_INTERNAL_47817d85_4_k_cu_9ea3d2bd_279494cute7productE
	.align		8
        /*0050*/ 	.dword	_ZN40_INTERNAL_47817d85_4_k_cu_9ea3d2bd_279494cute1_E


//--------------------- .text._ZN7cutlass13device_kernelINS_4gemm6kernel13GemmUniversalIN4cute5tupleIJiiiiEEENS1_10collective13CollectiveMmaINS1_37MainloopSm90TmaGmmaWarpSpecializedFP8ILi6ENS5_IJNS4_1CILi1EEESB_SB_EEENS1_35KernelTmaWarpSpecializedCooperativeEEENS5_IJNSA_ILi256EEESF_NSA_ILi64EEEEEENS_12float_e4m3_tENS5_IJlSB_lEEESI_SJ_NS4_8TiledMMAINS4_8MMA_AtomIJNS4_4SM904GMMA31MMA_64x256x32_F32E4M3E4M3_SS_TNILNSN_7ScaleInE1ELSP_1EEEEEENS4_6LayoutINS5_IJNSA_ILi2EEESB_SB_EEENS5_IJSB_NSA_ILi0EEESV_EEEEENS5_IJNS4_10UnderscoreESY_SY_EEEEENS4_13SM90_TMA_LOADENS4_14ComposedLayoutINS4_7SwizzleILi2ELi4ELi3EEENS4_18smem_ptr_flag_bitsILi8EEENSS_INS5_IJNSA_ILi8EEESG_EEENS5_IJSG_SB_EEEEEEEvNS4_8identityES11_S1B_vS1C_EENS_8epilogue10collective6detail29Sm90TmaWarpSpecializedAdapterINS1F_15DefaultEpilogueISI_SJ_SJ_NS1E_6thread17LinearCombinationISI_Li1EffLNS1J_9ScaleType4KindE0ELNS_15FloatRoundStyleE2ESI_EENS1_15EpilogueDefaultEEEEEvvEEEEvNT_6ParamsE --------------------------
	.section	.text._ZN7cutlass13device_kernelINS_4gemm6kernel13GemmUniversalIN4cute5tupleIJiiiiEEENS1_10collective13CollectiveMmaINS1_37MainloopSm90TmaGmmaWarpSpecializedFP8ILi6ENS5_IJNS4_1CILi1EEESB_SB_EEENS1_35KernelTmaWarpSpecializedCooperativeEEENS5_IJNSA_ILi256EEESF_NSA_ILi64EEEEEENS_12float_e4m3_tENS5_IJlSB_lEEESI_SJ_NS4_8TiledMMAINS4_8MMA_AtomIJNS4_4SM904GMMA31MMA_64x256x32_F32E4M3E4M3_SS_TNILNSN_7ScaleInE1ELSP_1EEEEEENS4_6LayoutINS5_IJNSA_ILi2EEESB_SB_EEENS5_IJSB_NSA_ILi0EEESV_EEEEENS5_IJNS4_10UnderscoreESY_SY_EEEEENS4_13SM90_TMA_LOADENS4_14ComposedLayoutINS4_7SwizzleILi2ELi4ELi3EEENS4_18smem_ptr_flag_bitsILi8EEENSS_INS5_IJNSA_ILi8EEESG_EEENS5_IJSG_SB_EEEEEEEvNS4_8identityES11_S1B_vS1C_EENS_8epilogue10collective6detail29Sm90TmaWarpSpecializedAdapterINS1F_15DefaultEpilogueISI_SJ_SJ_NS1E_6thread17LinearCombinationISI_Li1EffLNS1J_9ScaleType4KindE0ELNS_15FloatRoundStyleE2ESI_EENS1_15EpilogueDefaultEEEEEvvEEEEvNT_6ParamsE,"ax",@progbits
	.align	128
.text._ZN7cutlass13device_kernelINS_4gemm6kernel13GemmUniversalIN4cute5tupleIJiiiiEEENS1_10collective13CollectiveMmaINS1_37MainloopSm90TmaGmmaWarpSpecializedFP8ILi6ENS5_IJNS4_1CILi1EEESB_SB_EEENS1_35KernelTmaWarpSpecializedCooperativeEEENS5_IJNSA_ILi256EEESF_NSA_ILi64EEEEEENS_12float_e4m3_tENS5_IJlSB_lEEESI_SJ_NS4_8TiledMMAINS4_8MMA_AtomIJNS4_4SM904GMMA31MMA_64x256x32_F32E4M3E4M3_SS_TNILNSN_7ScaleInE1ELSP_1EEEEEENS4_6LayoutINS5_IJNSA_ILi2EEESB_SB_EEENS5_IJSB_NSA_ILi0EEESV_EEEEENS5_IJNS4_10UnderscoreESY_SY_EEEEENS4_13SM90_TMA_LOADENS4_14ComposedLayoutINS4_7SwizzleILi2ELi4ELi3EEENS4_18smem_ptr_flag_bitsILi8EEENSS_INS5_IJNSA_ILi8EEESG_EEENS5_IJSG_SB_EEEEEEEvNS4_8identityES11_S1B_vS1C_EENS_8epilogue10collective6detail29Sm90TmaWarpSpecializedAdapterINS1F_15DefaultEpilogueISI_SJ_SJ_NS1E_6thread17LinearCombinationISI_Li1EffLNS1J_9ScaleType4KindE0ELNS_15FloatRoundStyleE2ESI_EENS1_15EpilogueDefaultEEEEEvvEEEEvNT_6ParamsE:
        .type           _ZN7cutlass13device_kernelINS_4gemm6kernel13GemmUniversalIN4cute5tupleIJiiiiEEENS1_10collective13CollectiveMmaINS1_37MainloopSm90TmaGmmaWarpSpecializedFP8ILi6ENS5_IJNS4_1CILi1EEESB_SB_EEENS1_35KernelTmaWarpSpecializedCooperativeEEENS5_IJNSA_ILi256EEESF_NSA_ILi64EEEEEENS_12float_e4m3_tENS5_IJlSB_lEEESI_SJ_NS4_8TiledMMAINS4_8MMA_AtomIJNS4_4SM904GMMA31MMA_64x256x32_F32E4M3E4M3_SS_TNILNSN_7ScaleInE1ELSP_1EEEEEENS4_6LayoutINS5_IJNSA_ILi2EEESB_SB_EEENS5_IJSB_NSA_ILi0EEESV_EEEEENS5_IJNS4_10UnderscoreESY_SY_EEEEENS4_13SM90_TMA_LOADENS4_14ComposedLayoutINS4_7SwizzleILi2ELi4ELi3EEENS4_18smem_ptr_flag_bitsILi8EEENSS_INS5_IJNSA_ILi8EEESG_EEENS5_IJSG_SB_EEEEEEEvNS4_8identityES11_S1B_vS1C_EENS_8epilogue10collective6detail29Sm90TmaWarpSpecializedAdapterINS1F_15DefaultEpilogueISI_SJ_SJ_NS1E_6thread17LinearCombinationISI_Li1EffLNS1J_9ScaleType4KindE0ELNS_15FloatRoundStyleE2ESI_EENS1_15EpilogueDefaultEEEEEvvEEEEvNT_6ParamsE,@function
        .size           _ZN7cutlass13device_kernelINS_4gemm6kernel13GemmUniversalIN4cute5tupleIJiiiiEEENS1_10collective13CollectiveMmaINS1_37MainloopSm90TmaGmmaWarpSpecializedFP8ILi6ENS5_IJNS4_1CILi1EEESB_SB_EEENS1_35KernelTmaWarpSpecializedCooperativeEEENS5_IJNSA_ILi256EEESF_NSA_ILi64EEEEEENS_12float_e4m3_tENS5_IJlSB_lEEESI_SJ_NS4_8TiledMMAINS4_8MMA_AtomIJNS4_4SM904GMMA31MMA_64x256x32_F32E4M3E4M3_SS_TNILNSN_7ScaleInE1ELSP_1EEEEEENS4_6LayoutINS5_IJNSA_ILi2EEESB_SB_EEENS5_IJSB_NSA_ILi0EEESV_EEEEENS5_IJNS4_10UnderscoreESY_SY_EEEEENS4_13SM90_TMA_LOADENS4_14ComposedLayoutINS4_7SwizzleILi2ELi4ELi3EEENS4_18smem_ptr_flag_bitsILi8EEENSS_INS5_IJNSA_ILi8EEESG_EEENS5_IJSG_SB_EEEEEEEvNS4_8identityES11_S1B_vS1C_EENS_8epilogue10collective6detail29Sm90TmaWarpSpecializedAdapterINS1F_15DefaultEpilogueISI_SJ_SJ_NS1E_6thread17LinearCombinationISI_Li1EffLNS1J_9ScaleType4KindE0ELNS_15FloatRoundStyleE2ESI_EENS1_15EpilogueDefaultEEEEEvvEEEEvNT_6ParamsE,(.L_x_589 - _ZN7cutlass13device_kernelINS_4gemm6kernel13GemmUniversalIN4cute5tupleIJiiiiEEENS1_10collective13CollectiveMmaINS1_37MainloopSm90TmaGmmaWarpSpecializedFP8ILi6ENS5_IJNS4_1CILi1EEESB_SB_EEENS1_35KernelTmaWarpSpecializedCooperativeEEENS5_IJNSA_ILi256EEESF_NSA_ILi64EEEEEENS_12float_e4m3_tENS5_IJlSB_lEEESI_SJ_NS4_8TiledMMAINS4_8MMA_AtomIJNS4_4SM904GMMA31MMA_64x256x32_F32E4M3E4M3_SS_TNILNSN_7ScaleInE1ELSP_1EEEEEENS4_6LayoutINS5_IJNSA_ILi2EEESB_SB_EEENS5_IJSB_NSA_ILi0EEESV_EEEEENS5_IJNS4_10UnderscoreESY_SY_EEEEENS4_13SM90_TMA_LOADENS4_14ComposedLayoutINS4_7SwizzleILi2ELi4ELi3EEENS4_18smem_ptr_flag_bitsILi8EEENSS_INS5_IJNSA_ILi8EEESG_EEENS5_IJSG_SB_EEEEEEEvNS4_8identityES11_S1B_vS1C_EENS_8epilogue10collective6detail29Sm90TmaWarpSpecializedAdapterINS1F_15DefaultEpilogueISI_SJ_SJ_NS1E_6thread17LinearCombinationISI_Li1EffLNS1J_9ScaleType4KindE0ELNS_15FloatRoundStyleE2ESI_EENS1_15EpilogueDefaultEEEEEvvEEEEvNT_6ParamsE)
        .other          _ZN7cutlass13device_kernelINS_4gemm6kernel13GemmUniversalIN4cute5tupleIJiiiiEEENS1_10collective13CollectiveMmaINS1_37MainloopSm90TmaGmmaWarpSpecializedFP8ILi6ENS5_IJNS4_1CILi1EEESB_SB_EEENS1_35KernelTmaWarpSpecializedCooperativeEEENS5_IJNSA_ILi256EEESF_NSA_ILi64EEEEEENS_12float_e4m3_tENS5_IJlSB_lEEESI_SJ_NS4_8TiledMMAINS4_8MMA_AtomIJNS4_4SM904GMMA31MMA_64x256x32_F32E4M3E4M3_SS_TNILNSN_7ScaleInE1ELSP_1EEEEEENS4_6LayoutINS5_IJNSA_ILi2EEESB_SB_EEENS5_IJSB_NSA_ILi0EEESV_EEEEENS5_IJNS4_10UnderscoreESY_SY_EEEEENS4_13SM90_TMA_LOADENS4_14ComposedLayoutINS4_7SwizzleILi2ELi4ELi3EEENS4_18smem_ptr_flag_bitsILi8EEENSS_INS5_IJNSA_ILi8EEESG_EEENS5_IJSG_SB_EEEEEEEvNS4_8identityES11_S1B_vS1C_EENS_8epilogue10collective6detail29Sm90TmaWarpSpecializedAdapterINS1F_15DefaultEpilogueISI_SJ_SJ_NS1E_6thread17LinearCombinationISI_Li1EffLNS1J_9ScaleType4KindE0ELNS_15FloatRoundStyleE2ESI_EENS1_15EpilogueDefaultEEEEEvvEEEEvNT_6ParamsE,@"STO_CUDA_ENTRY STV_DEFAULT"
_ZN7cutlass13device_kernelINS_4gemm6kernel13GemmUniversalIN4cute5tupleIJiiiiEEENS1_10collective13CollectiveMmaINS1_37MainloopSm90TmaGmmaWarpSpecializedFP8ILi6ENS5_IJNS4_1CILi1EEESB_SB_EEENS1_35KernelTmaWarpSpecializedCooperativeEEENS5_IJNSA_ILi256EEESF_NSA_ILi64EEEEEENS_12float_e4m3_tENS5_IJlSB_lEEESI_SJ_NS4_8TiledMMAINS4_8MMA_AtomIJNS4_4SM904GMMA31MMA_64x256x32_F32E4M3E4M3_SS_TNILNSN_7ScaleInE1ELSP_1EEEEEENS4_6LayoutINS5_IJNSA_ILi2EEESB_SB_EEENS5_IJSB_NSA_ILi0EEESV_EEEEENS5_IJNS4_10UnderscoreESY_SY_EEEEENS4_13SM90_TMA_LOADENS4_14ComposedLayoutINS4_7SwizzleILi2ELi4ELi3EEENS4_18smem_ptr_flag_bitsILi8EEENSS_INS5_IJNSA_ILi8EEESG_EEENS5_IJSG_SB_EEEEEEEvNS4_8identityES11_S1B_vS1C_EENS_8epilogue10collective6detail29Sm90TmaWarpSpecializedAdapterINS1F_15DefaultEpilogueISI_SJ_SJ_NS1E_6thread17LinearCombinationISI_Li1EffLNS1J_9ScaleType4KindE0ELNS_15FloatRoundStyleE2ESI_EENS1_15EpilogueDefaultEEEEEvvEEEEvNT_6ParamsE:
[----:B------:R-:W0:Y:S02]  /*0000*/  LDC R1, c[0x0][0x28] ;  /* 0x00000a00ff017b82 */ /* 0x000e240000000800 */
[----:B0-----:R-:W-:Y:S01]  /*0010*/  VIADD R1, R1, 0xfffff790 ;  /* 0xfffff79001017836 */ /* 0x001fe20000000000 */
[----:B------:R-:W0:Y:S01]  /*0020*/  S2R R2, SR_TID.X ;  /* 0x0000000000027919 */ /* 0x000e220000002100 */
[----:B------:R-:W-:Y:S01]  /*0030*/  ELECT P0, URZ, PT ;  /* 0x00000000003f782f */ /* 0x000fe20003800000 */
[----:B------:R-:W-:Y:S01]  /*0040*/  BSSY B0, `(.L_x_0) ;  /* 0x0000015000007945 */ /* 0x000fe20003800000 */
[--C-:B0-----:R-:W-:Y:S02]  /*0050*/  SHF.R.U32.HI R0, RZ, 0x5, R2.reuse ;  /* 0x00000005ff007819 */ /* 0x101fe40000011602 */
[----:B------:R-:W-:-:S03]  /*0060*/  SHF.R.U32.HI R2, RZ, 0x7, R2 ;  /* 0x00000007ff027819 */ /* 0x000fc60000011602 */
[----:B------:R-:W0:Y:S04]  /*0070*/  SHFL.IDX PT, R3, R0, RZ, 0x1f ;  /* 0x00001fff00037589 */ /* 0x000e2800000e0000 */
[----:B------:R-:W1:Y:S01]  /*0080*/  SHFL.IDX PT, R2, R2, RZ, 0x1f ;  /* 0x00001fff02027589 */ /* 0x000e6200000e0000 */
[----:B0-----:R-:W-:Y:S02]  /*0090*/  R2UR UR4, R3 ;  /* 0x00000000030472ca */ /* 0x001fe400000e0000 */
[----:B-1----:R-:W-:-:S11]  /*00a0*/  R2UR UR6, R2 ;  /* 0x00000000020672ca */ /* 0x002fd600000e0000 */
[----:B------:R-:W-:Y:S02]  /*00b0*/  USHF.R.S32.HI UR5, URZ, 0x1f, UR4 ;  /* 0x0000001f3f057899 */ /* 0x000fe40008011404 */
[----:B------:R-:W-:Y:S02]  /*00c0*/  ISETP.NE.OR P0, PT, RZ, UR4, !P0 ;  /* 0x00000004ff007c0c */ /* 0x000fe4000c705670 */
[----:B------:R-:W-:-:S04]  /*00d0*/  ULEA.HI UR5, UR5, UR4, URZ, 0x2 ;  /* 0x0000000405057291 */ /* 0x000fc8000f8f103f */
[----:B------:R-:W-:-:S04]  /*00e0*/  ULOP3.LUT UR5, UR5, 0xfffffffc, URZ, 0xc0, !UPT ;  /* 0xfffffffc05057892 */ /* 0x000fc8000f8ec03f */
[----:B------:R-:W-:-:S03]  /*00f0*/  UIADD3 UR8, UR4, -UR5, URZ ;  /* 0x8000000504087290 */ /* 0x000fc6000fffe03f */
[----:B------:R-:W-:Y:S09]  /*0100*/  @P0 BRA `(.L_x_1) ;  /* 0x0000000000200947 */ /* 0x000ff20003800000 */
[----:B------:R-:W-:Y:S02]  /*0110*/  ULDC.64 UR4, c[0x0][0x198] ;  /* 0x0000660000047ab9 */ /* 0x000fe40000000a00 */
[----:B------:R-:W-:Y:S02]  /*0120*/  UIADD3 UR10, UP0, UR4, 0xf0, URZ ;  /* 0x000000f0040a7890 */ /* 0x000fe4000ff1e03f */
[----:B------:R-:W-:Y:S02]  /*0130*/  UIADD3 UR4, UP1, UR4, 0x1f0, URZ ;  /* 0x000001f004047890 */ /* 0x000fe4000ff3e03f */
[----:B------:R-:W-:Y:S02]  /*0140*/  UIADD3.X UR11, URZ, UR5, URZ, UP0, !UPT ;  /* 0x000000053f0b7290 */ /* 0x000fe400087fe43f */
[----:B------:R-:W-:-:S07]  /*0150*/  UIADD3.X UR5, URZ, UR5, URZ, UP1, !UPT ;  /* 0x000000053f057290 */ /* 0x000fce0008ffe43f */
[----:B------:R0:W-:Y:S02]  /*0160*/  UTMACCTL.PF [UR10] ;  /* 0x000000000a0079b9 */ /* 0x0001e40008040000 */
[----:B------:R0:W-:Y:S02]  /*0170*/  UTMACCTL.PF [UR4] ;  /* 0x00000000040079b9 */ /* 0x0001e40008040000 */
[----:B0-----:R-:W-:Y:S01]  /*0180*/  NOP ;  /* 0x0000000000007918 */ /* 0x001fe20000000000 */
.L_x_1:
[----:B------:R-:W-:Y:S05]  /*0190*/  BSYNC B0 ;  /* 0x0000000000007941 */ /* 0x000fea0003800000 */
.L_x_0:
[----:B------:R-:W0:Y:S01]  /*01a0*/  SHFL.IDX PT, R2, R0, RZ, 0x1f ;  /* 0x00001fff00027589 */ /* 0x000e2200000e0000 */
[----:B------:R-:W-:Y:S01]  /*01b0*/  UISETP.NE.AND UP0, UPT, UR8, 0x3, UPT ;  /* 0x000000030800788c */ /* 0x000fe2000bf05270 */
[----:B------:R-:W-:Y:S01]  /*01c0*/  ISETP.NE.AND P1, PT, RZ, UR6, PT ;  /* 0x00000006ff007c0c */ /* 0x000fe2000bf25270 */
[----:B------:R-:W-:Y:S02]  /*01d0*/  UIADD3 UR10, UR6, -0x1, URZ ;  /* 0xffffffff060a7890 */ /* 0x000fe4000fffe03f */
[----:B------:R-:W-:Y:S02]  /*01e0*/  UISETP.EQ.OR UP0, UPT, UR8, URZ, !UP0 ;  /* 0x0000003f0800728c */ /* 0x000fe4000c702670 */
[----:B------:R-:W-:Y:S02]  /*01f0*/  UISETP.GE.U32.AND UP1, UPT, UR10, 0x2, UPT ;  /* 0x000000020a00788c */ /* 0x000fe4000bf26070 */
[----:B------:R-:W-:-:S04]  /*0200*/  UISETP.EQ.AND UP0, UPT, UR6, URZ, UP0 ;  /* 0x0000003f0600728c */ /* 0x000fc80008702270 */
[----:B------:R-:W-:-:S04]  /*0210*/  USEL UR13, URZ, 0x1, !UP0 ;  /* 0x000000013f0d7887 */ /* 0x000fc8000c000000 */
[----:B------:R-:W-:Y:S01]  /*0220*/  USEL UR13, UR13, 0x2, UP1 ;  /* 0x000000020d0d7887 */ /* 0x000fe20008800000 */
[----:B0-----:R-:W-:-:S13]  /*0230*/  ISETP.NE.AND P0, PT, R2, RZ, PT ;  /* 0x000000ff0200720c */ /* 0x001fda0003f05270 */
[----:B------:R-:W-:Y:S05]  /*0240*/  @P0 BRA `(.L_x_2) ;  /* 0x0000000000680947 */ /* 0x000fea0003800000 */
[----:B------:R-:W0:Y:S01]  /*0250*/  S2UR UR9, SR_CgaCtaId ;  /* 0x00000000000979c3 */ /* 0x000e220000008800 */
[----:B------:R-:W-:Y:S01]  /*0260*/  UMOV UR4, 0x400 ;  /* 0x0000040000047882 */ /* 0x000fe20000000000 */
[----:B------:R-:W-:Y:S01]  /*0270*/  UMOV UR5, 0x1 ;  /* 0x0000000100057882 */ /* 0x000fe20000000000 */
[----:B------:R-:W-:Y:S01]  /*0280*/  UMOV UR6, 0x100 ;  /* 0x0000010000067882 */ /* 0x000fe20000000000 */
[----:B------:R-:W-:Y:S01]  /*0290*/  ELECT P0, URZ, PT ;  /* 0x00000000003f782f */ /* 0x000fe20003800000 */
[----:B------:R-:W-:-:S04]  /*02a0*/  UIADD3 UR6, -UR6, 0x100000, URZ ;  /* 0x0010000006067890 */ /* 0x000fc8000fffe13f */
[----:B------:R-:W-:Y:S02]  /*02b0*/  USHF.L.U32 UR7, UR6, 0xb, URZ ;  /* 0x0000000b06077899 */ /* 0x000fe4000800063f */
[----:B------:R-:W-:Y:S02]  /*02c0*/  USHF.L.U32 UR6, UR6, 0x1, URZ ;  /* 0x0000000106067899 */ /* 0x000fe4000800063f */
[----:B0-----:R-:W-:Y:S02]  /*02d0*/  ULEA UR9, UR9, UR4, 0x18 ;  /* 0x0000000409097291 */ /* 0x001fe4000f8ec03f */
[----:B------:R-:W-:-:S04]  /*02e0*/  UIADD3 UR4, -UR5, 0x100000, URZ ;  /* 0x0010000005047890 */ /* 0x000fc8000fffe13f */
[----:B------:R-:W-:Y:S02]  /*02f0*/  USHF.L.U32 UR5, UR4, 0xb, URZ ;  /* 0x0000000b04057899 */ /* 0x000fe4000800063f */
[----:B------:R-:W-:Y:S01]  /*0300*/  USHF.L.U32 UR4, UR4, 0x1, URZ ;  /* 0x0000000104047899 */ /* 0x000fe2000800063f */
[----:B------:R-:W0:Y:S11]  /*0310*/  FENCE.VIEW.ASYNC.S ;  /* 0x00000000000073c6 */ /* 0x000e360000000000 */
[----:B0-----:R0:W1:Y:S01]  /*0320*/  SYNCS.EXCH.64 URZ, [UR9], UR4 ;  /* 0x00000004093f75b2 */ /* 0x0010620008000100 */
[----:B------:R0:W2:Y:S01]  /*0330*/  SYNCS.EXCH.64 URZ, [UR9+0x30], UR6 ;  /* 0x00003006093f75b2 */ /* 0x0000a20008000100 */
[----:B------:R0:W3:Y:S01]  /*0340*/  SYNCS.EXCH.64 URZ, [UR9+0x8], UR4 ;  /* 0x00000804093f75b2 */ /* 0x0000e20008000100 */
[----:B------:R0:W4:Y:S01]  /*0350*/  SYNCS.EXCH.64 URZ, [UR9+0x38], UR6 ;  /* 0x00003806093f75b2 */ /* 0x0001220008000100 */
[----:B------:R0:W0:Y:S01]  /*0360*/  SYNCS.EXCH.64 URZ, [UR9+0x10], UR4 ;  /* 0x00001004093f75b2 */ /* 0x0000220008000100 */
[----:B------:R0:W0:Y:S01]  /*0370*/  SYNCS.EXCH.64 URZ, [UR9+0x40], UR6 ;  /* 0x00004006093f75b2 */ /* 0x0000220008000100 */
[----:B------:R0:W0:Y:S01]  /*0380*/  SYNCS.EXCH.64 URZ, [UR9+0x18], UR4 ;  /* 0x00001804093f75b2 */ /* 0x0000220008000100 */
[----:B------:R0:W0:Y:S01]  /*0390*/  SYNCS.EXCH.64 URZ, [UR9+0x48], UR6 ;  /* 0x00004806093f75b2 */ /* 0x0000220008000100 */
[----:B------:R0:W0:Y:S01]  /*03a0*/  SYNCS.EXCH.64 URZ, [UR9+0x20], UR4 ;  /* 0x00002004093f75b2 */ /* 0x0000220008000100 */
[----:B------:R0:W0:Y:S01]  /*03b0*/  SYNCS.EXCH.64 URZ, [UR9+0x50], UR6 ;  /* 0x00005006093f75b2 */ /* 0x0000220008000100 */
[----:B------:R0:W0:Y:S01]  /*03c0*/  SYNCS.EXCH.64 URZ, [UR9+0x28], UR4 ;  /* 0x00002804093f75b2 */ /* 0x0000220008000100 */
[----:B------:R0:W0:Y:S01]  /*03d0*/  SYNCS.EXCH.64 URZ, [UR9+0x58], UR6 ;  /* 0x00005806093f75b2 */ /* 0x0000220008000100 */
[----:B------:R-:W-:Y:S01]  /*03e0*/  NOP ;  /* 0x0000000000007918 */ /* 0x000fe20000000000 */
.L_x_2:
[----:B------:R-:W5:Y:S01]  /*03f0*/  LDC R2, c[0x0][0x65c] ;  /* 0x00019700ff027b82 */ /* 0x000f620000000800 */
[----:B------:R-:W1:Y:S01]  /*0400*/  SHFL.IDX PT, R0, R0, RZ, 0x1f ;  /* 0x00001fff00007589 */ /* 0x000e6200000e0000 */
[----:B------:R-:W-:Y:S01]  /*0410*/  ELECT P0, URZ, PT ;  /* 0x00000000003f782f */ /* 0x000fe20003800000 */
[----:B------:R-:W-:Y:S01]  /*0420*/  IMAD.MOV.U32 R3, RZ, RZ, RZ ;  /* 0x000000ffff037224 */ /* 0x000fe200078e00ff */
[----:B0-----:R-:W-:Y:S01]  /*0430*/  UMOV UR4, 0x20 ;  /* 0x0000002000047882 */ /* 0x001fe20000000000 */
[----:B------:R-:W0:Y:S01]  /*0440*/  S2R R11, SR_CTAID.Y ;  /* 0x00000000000b7919 */ /* 0x000e220000002600 */
[----:B------:R-:W-:Y:S01]  /*0450*/  NOP ;  /* 0x0000000000007918 */ /* 0x000fe20000000000 */
[----:B------:R-:W-:Y:S01]  /*0460*/  NOP ;  /* 0x0000000000007918 */ /* 0x000fe20000000000 */
[----:B-----5:R-:W-:Y:S02]  /*0470*/  ISETP.NE.AND P4, PT, R2, 0x1, PT ;  /* 0x000000010200780c */ /* 0x020fe40003f85270 */
[----:B------:R-:W5:Y:S01]  /*0480*/  S2R R2, SR_CTAID.X ;  /* 0x0000000000027919 */ /* 0x000f620000002500 */
[----:B-1----:R-:W-:-:S10]  /*0490*/  ISETP.NE.OR P0, PT, R0, RZ, !P0 ;  /* 0x000000ff0000720c */ /* 0x002fd40004705670 */
[----:B------:R-:W5:Y:S01]  /*04a0*/  @P4 LDC R7, c[0x0][0x10] ;  /* 0x00000400ff074b82 */ /* 0x000f620000000800 */
[----:B0-----:R-:W-:Y:S02]  /*04b0*/  @P4 IMAD.MOV.U32 R4, RZ, RZ, R11 ;  /* 0x000000ffff044224 */ /* 0x001fe400078e000b */
[----:B------:R-:W-:Y:S01]  /*04c0*/  VOTEU.ALL UP0, P0 ;  /* 0x00000000003f7886 */ /* 0x000fe20000000000 */
[----:B------:R-:W-:Y:S01]  /*04d0*/  @P4 IMAD.MOV.U32 R5, RZ, RZ, RZ ;  /* 0x000000ffff054224 */ /* 0x000fe200078e00ff */
[----:B------:R-:W-:Y:S01]  /*04e0*/  VOTEU.ALL UP1, P0 ;  /* 0x00000000003f7886 */ /* 0x000fe20000020000 */
[----:B------:R-:W-:Y:S02]  /*04f0*/  @P4 IMAD.MOV.U32 R13, RZ, RZ, RZ ;  /* 0x000000ffff0d4224 */ /* 0x000fe400078e00ff */
[----:B------:R-:W0:Y:S01]  /*0500*/  @!P4 LDC R9, c[0x0][0xc] ;  /* 0x00000300ff09cb82 */ /* 0x000e220000000800 */
[----:B------:R-:W-:Y:S01]  /*0510*/  @!UP0 UMOV UR6, 0x400 ;  /* 0x0000040000068882 */ /* 0x000fe20000000000 */
[----:B------:R-:W-:-:S04]  /*0520*/  @!UP0 UIADD3 UR4, -UR4, 0x100000, URZ ;  /* 0x0010000004048890 */ /* 0x000fc8000fffe13f */
[----:B------:R-:W-:Y:S02]  /*0530*/  @!UP0 USHF.L.U32 UR5, UR4, 0xb, URZ ;  /* 0x0000000b04058899 */ /* 0x000fe4000800063f */
[----:B------:R-:W-:Y:S01]  /*0540*/  @!UP0 USHF.L.U32 UR4, UR4, 0x1, URZ ;  /* 0x0000000104048899 */ /* 0x000fe2000800063f */
[----:B------:R-:W1:Y:S01]  /*0550*/  @!UP0 S2UR UR7, SR_CgaCtaId ;  /* 0x00000000000789c3 */ /* 0x000e620000008800 */
[----:B-----5:R-:W-:-:S04]  /*0560*/  @P4 IMAD.WIDE.U32 R6, R2, R7, R4 ;  /* 0x0000000702064225 */ /* 0x020fc800078e0004 */
[----:B------:R-:W-:Y:S02]  /*0570*/  @P4 IMAD.MOV.U32 R10, RZ, RZ, R6 ;  /* 0x000000ffff0a4224 */ /* 0x000fe400078e0006 */
[----:B------:R-:W-:Y:S02]  /*0580*/  @P4 IMAD.IADD R14, R7, 0x1, R13 ;  /* 0x00000001070e4824 */ /* 0x000fe400078e020d */
[----:B0-----:R-:W-:-:S04]  /*0590*/  @!P4 IMAD.WIDE.U32 R4, R9, R11, R2 ;  /* 0x0000000b0904c225 */ /* 0x001fc800078e0002 */
[----:B------:R-:W-:Y:S02]  /*05a0*/  @!P4 IMAD.MOV.U32 R10, RZ, RZ, R4 ;  /* 0x000000ffff0ac224 */ /* 0x000fe400078e0004 */
[----:B------:R-:W-:Y:S01]  /*05b0*/  @!P4 IMAD.MOV.U32 R14, RZ, RZ, R5 ;  /* 0x000000ffff0ec224 */ /* 0x000fe200078e0005 */
[----:B-1----:R-:W-:Y:S02]  /*05c0*/  @!UP0 ULEA UR6, UR7, UR6, 0x18 ;  /* 0x0000000607068291 */ /* 0x002fe4000f8ec03f */
[----:B------:R0:W-:Y:S01]  /*05d0*/  STL [R1+0x458], R10 ;  /* 0x0004580a01007387 */ /* 0x0001e20000100800 */
[----:B------:R-:W-:-:S03]  /*05e0*/  VOTEU.ALL UP0, P0 ;  /* 0x00000000003f7886 */ /* 0x000fc60000000000 */
[----:B------:R0:W-:Y:S04]  /*05f0*/  STL [R1+0x454], R14 ;  /* 0x0004540e01007387 */ /* 0x0001e80000100800 */
[----:B------:R-:W1:Y:S02]  /*0600*/  FENCE.VIEW.ASYNC.S ;  /* 0x00000000000073c6 */ /* 0x000e640000000000 */
[----:B-1----:R0:W2:Y:S01]  /*0610*/  @!UP0 SYNCS.EXCH.64 URZ, [UR6+0x70], UR4 ;  /* 0x00007004063f85b2 */ /* 0x0020a20008000100 */
[----:B------:R0:W2:Y:S01]  /*0620*/  @!UP1 SYNCS.EXCH.64 URZ, [UR6+0x78], UR4 ;  /* 0x00007804063f95b2 */ /* 0x0000a20008000100 */
[----:B------:R-:W-:Y:S01]  /*0630*/  NOP ;  /* 0x0000000000007918 */ /* 0x000fe20000000000 */
[----:B--234-:R-:W-:Y:S06]  /*0640*/  BAR.SYNC.DEFER_BLOCKING 0x0 ;  /* 0x0000000000007b1d */ /* 0x01cfec0000010000 */
[----:B0-----:R-:W-:Y:S05]  /*0650*/  @!P1 BRA `(.L_x_3) ;  /* 0x0000023000f09947 */ /* 0x001fea0003800000 */
[----:B------:R-:W-:-:S06]  /*0660*/  UISETP.GT.U32.AND UP0, UPT, UR10, 0x1, UPT ;  /* 0x000000010a00788c */ /* 0x000fcc000bf04070 */
[----:B------:R-:W-:-:S13]  /*0670*/  PLOP3.LUT P0, PT, PT, PT, UP0, 0x80, 0x0 ;  /* 0x000000000000781c */ /* 0x000fda0003f0f008 */
[----:B------:R-:W-:Y:S05]  /*0680*/  @P0 EXIT ;  /* 0x000000000000094d */ /* 0x000fea0003800000 */
[----:B------:R-:W-:Y:S01]  /*0690*/  IMAD.MOV.U32 R5, RZ, RZ, -0x1 ;  /* 0xffffffffff057424 */ /* 0x000fe200078e00ff */
[----:B------:R-:W-:Y:S01]  /*06a0*/  ULDC.64 UR4, c[0x0][0x650] ;  /* 0x0001940000047ab9 */ /* 0x000fe20000000a00 */
[----:B------:R-:W-:Y:S01]  /*06b0*/  IMAD.MOV.U32 R4, RZ, RZ, -0x1 ;  /* 0xffffffffff047424 */ /* 0x000fe200078e00ff */
[----:B------:R-:W-:Y:S01]  /*06c0*/  ISETP.GE.U32.AND P0, PT, R10, UR4, PT ;  /* 0x000000040a007c0c */ /* 0x000fe2000bf06070 */
[----:B------:R-:W-:Y:S01]  /*06d0*/  UMOV UR10, 0xffffffff ;  /* 0xffffffff000a7882 */ /* 0x000fe20000000000 */
[----:B------:R0:W-:Y:S01]  /*06e0*/  STL [R1+0x460], R5 ;  /* 0x0004600501007387 */ /* 0x0001e20000100800 */
[----:B------:R-:W-:Y:S02]  /*06f0*/  PRMT R0, RZ, 0x7610, R0 ;  /* 0x00007610ff007816 */ /* 0x000fe40000000000 */
[----:B------:R-:W-:Y:S01]  /*0700*/  ISETP.GE.U32.AND.EX P0, PT, R14, UR5, PT, P0 ;  /* 0x000000050e007c0c */ /* 0x000fe2000bf06100 */
[----:B------:R0:W-:-:S12]  /*0710*/  STL [R1+0x45c], R4 ;  /* 0x00045c0401007387 */ /* 0x0001d80000100800 */
[----:B0-----:R-:W-:Y:S05]  /*0720*/  @P0 BRA `(.L_x_4) ;  /* 0x00000004006c0947 */ /* 0x001fea0003800000 */
[----:B------:R-:W-:Y:S01]  /*0730*/  ULDC.64 UR14, c[0x0][0x628] ;  /* 0x00018a00000e7ab9 */ /* 0x000fe20000000a00 */
[----:B------:R-:W0:Y:S01]  /*0740*/  LDC.64 R12, c[0x0][0x620] ;  /* 0x00018800ff0c7b82 */ /* 0x000e220000000a00 */
[----:B------:R-:W-:Y:S01]  /*0750*/  ISETP.NE.U32.AND P0, PT, RZ, UR14, PT ;  /* 0x0000000eff007c0c */ /* 0x000fe2000bf05070 */
[----:B------:R-:W-:Y:S01]  /*0760*/  ULDC UR11, c[0x0][0x630] ;  /* 0x00018c00000b7ab9 */ /* 0x000fe20000000800 */
[----:B------:R-:W-:Y:S02]  /*0770*/  R2UR UR4, R10 ;  /* 0x000000000a0472ca */ /* 0x000fe400000e0000 */
[----:B------:R-:W-:Y:S02]  /*0780*/  ISETP.NE.AND.EX P0, PT, RZ, UR15, PT, P0 ;  /* 0x0000000fff007c0c */ /* 0x000fe4000bf05300 */
[----:B------:R-:W-:-:S11]  /*0790*/  R2UR UR5, R14 ;  /* 0x000000000e0572ca */ /* 0x000fd600000e0000 */
[----:B------:R-:W-:Y:S05]  /*07a0*/  @!P0 BRA `(.L_x_5) ;  /* 0x0000000000308947 */ /* 0x000fea0003800000 */
[----:B------:R-:W-:Y:S01]  /*07b0*/  R2UR UR4, R10 ;  /* 0x000000000a0472ca */ /* 0x000fe200000e0000 */
[----:B------:R-:W-:Y:S01]  /*07c0*/  ULDC UR8, c[0x0][0x634] ;  /* 0x00018d0000087ab9 */ /* 0x000fe20000000800 */
[----:B------:R-:W-:-:S11]  /*07d0*/  R2UR UR10, R14 ;  /* 0x000000000e0a72ca */ /* 0x000fd600000e0000 */
[----:B------:R-:W-:-:S04]  /*07e0*/  UIADD3 UR8, UP0, UR4, UR8, URZ ;  /* 0x0000000804087290 */ /* 0x000fc8000ff1e03f */
[----:B------:R-:W-:-:S04]  /*07f0*/  UIADD3.X UR10, URZ, UR10, URZ, UP0, !UPT ;  /* 0x0000000a3f0a7290 */ /* 0x000fc800087fe43f */
[----:B------:R-:W-:-:S04]  /*0800*/  UIMAD.WIDE.U32 UR4, UR10, UR14, URZ ;  /* 0x0000000e0a0472a5 */ /* 0x000fc8000f8e003f */
[----:B------:R-:W-:Y:S02]  /*0810*/  UIMAD.WIDE.U32 UR6, UP0, UR8, UR15, UR4 ;  /* 0x0000000f080672a5 */ /* 0x000fe4000f800004 */
[----:B------:R-:W-:Y:S02]  /*0820*/  UIMAD.WIDE.U32 UR4, UR8, UR14, URZ ;  /* 0x0000000e080472a5 */ /* 0x000fe4000f8e003f */
[----:B------:R-:W-:Y:S02]  /*0830*/  UIADD3.X UR9, URZ, URZ, URZ, UP0, !UPT ;  /* 0x0000003f3f097290 */ /* 0x000fe400087fe43f */
[----:B------:R-:W-:Y:S01]  /*0840*/  UIADD3 URZ, UP0, UR5, UR6, URZ ;  /* 0x00000006053f7290 */ /* 0x000fe2000ff1e03f */
[----:B------:R-:W-:-:S03]  /*0850*/  UMOV UR8, UR7 ;  /* 0x0000000700087c82 */ /* 0x000fc60008000000 */
[----:B------:R-:W-:-:S12]  /*0860*/  UIMAD.WIDE.U32.X UR4, UR10, UR15, UR8, UP0 ;  /* 0x0000000f0a0472a5 */ /* 0x000fd800080e0408 */
.L_x_5:
[----:B------:R-:W-:Y:S01]  /*0870*/  USHF.R.U64 UR10, UR4, UR11, UR5 ;  /* 0x0000000b040a7299 */ /* 0x000fe20008001205 */
[----:B------:R-:W1:Y:S01]  /*0880*/  LDC R8, c[0x0][0x618] ;  /* 0x00018600ff087b82 */ /* 0x000e620000000800 */
[----:B------:R-:W-:Y:S01]  /*0890*/  USHF.R.U32.HI UR4, URZ, UR11, UR5 ;  /* 0x0000000b3f047299 */ /* 0x000fe20008011605 */
[----:B------:R-:W-:Y:S01]  /*08a0*/  I2FP.F32.U32 R0, R2 ;  /* 0x0000000200007245 */ /* 0x000fe20000201000 */
[----:B------:R-:W-:Y:S01]  /*08b0*/  IMAD.MOV.U32 R4, RZ, RZ, R10 ;  /* 0x000000ffff047224 */ /* 0x000fe200078e000a */
[----:B------:R-:W-:Y:S01]  /*08c0*/  ULDC UR5, c[0x0][0x150] ;  /* 0x0000540000057ab9 */ /* 0x000fe20000000800 */
[----:B------:R-:W-:Y:S01]  /*08d0*/  IADD3 R7, P0, RZ, -UR10, RZ ;  /* 0x8000000aff077c10 */ /* 0x000fe2000ff1e0ff */
[----:B------:R-:W-:Y:S02]  /*08e0*/  IMAD.MOV.U32 R5, RZ, RZ, R14 ;  /* 0x000000ffff057224 */ /* 0x000fe400078e000e */
[----:B------:R-:W-:Y:S01]  /*08f0*/  FMUL R0, R0, UR5 ;  /* 0x0000000500007c20 */ /* 0x000fe20008400000 */
[----:B------:R-:W2:Y:S01]  /*0900*/  LDC.64 R20, c[0x0][0x640] ;  /* 0x00019000ff147b82 */ /* 0x000ea20000000a00 */
[----:B------:R-:W-:Y:S01]  /*0910*/  IMAD.X R9, RZ, RZ, ~UR4, P0 ;  /* 0x80000004ff097e24 */ /* 0x000fe200080e06ff */
[----:B------:R-:W-:Y:S01]  /*0920*/  ULDC UR4, c[0x0][0x154] ;  /* 0x0000550000047ab9 */ /* 0x000fe20000000800 */
[----:B0-----:R-:W-:-:S02]  /*0930*/  IMAD.WIDE.U32 R4, R7, R12, R4 ;  /* 0x0000000c07047225 */ /* 0x001fc400078e0004 */
[----:B------:R-:W0:Y:S03]  /*0940*/  F2I.U32.TRUNC.NTZ R0, R0 ;  /* 0x0000000000007305 */ /* 0x000e26000020f000 */
[----:B------:R-:W3:Y:S01]  /*0950*/  LDC R3, c[0x0][0x144] ;  /* 0x00005100ff037b82 */ /* 0x000ee20000000800 */
[----:B------:R-:W-:-:S04]  /*0960*/  IMAD R6, R9, R12, RZ ;  /* 0x0000000c09067224 */ /* 0x000fc800078e02ff */
[----:B------:R-:W-:-:S03]  /*0970*/  IMAD R7, R7, R13, R6 ;  /* 0x0000000d07077224 */ /* 0x000fc600078e0206 */
[----:B------:R-:W4:Y:S01]  /*0980*/  LDC R10, c[0x0][0x608] ;  /* 0x00018200ff0a7b82 */ /* 0x000f220000000800 */
[----:B------:R-:W-:Y:S02]  /*0990*/  IMAD.IADD R5, R5, 0x1, R7 ;  /* 0x0000000105057824 */ /* 0x000fe400078e0207 */
[----:B------:R-:W-:Y:S02]  /*09a0*/  IMAD.MOV.U32 R7, RZ, RZ, -0x1 ;  /* 0xffffffffff077424 */ /* 0x000fe400078e00ff */
[----:B0-----:R-:W-:Y:S01]  /*09b0*/  IMAD.MOV R6, RZ, RZ, -R0 ;  /* 0x000000ffff067224 */ /* 0x001fe200078e0a00 */
[----:B-1----:R-:W-:Y:S02]  /*09c0*/  SHF.R.U64 R14, R4, R8, R5 ;  /* 0x00000008040e7219 */ /* 0x002fe40000001205 */
[----:B------:R-:W0:Y:S01]  /*09d0*/  LDC R18, c[0x0][0x658] ;  /* 0x00019600ff127b82 */ /* 0x000e220000000800 */
[----:B------:R-:W-:Y:S02]  /*09e0*/  I2FP.F32.U32 R4, R11 ;  /* 0x0000000b00047245 */ /* 0x000fe40000201000 */
[----:B--2---:R-:W-:-:S02]  /*09f0*/  ISETP.NE.U32.AND P0, PT, R20, RZ, PT ;  /* 0x000000ff1400720c */ /* 0x004fc40003f05070 */
[----:B------:R-:W-:Y:S01]  /*0a00*/  SHF.R.U32.HI R5, RZ, R8, R5 ;  /* 0x00000008ff057219 */ /* 0x000fe20000011605 */
[----:B------:R-:W-:Y:S01]  /*0a10*/  FMUL R4, R4, UR4 ;  /* 0x0000000404047c20 */ /* 0x000fe20008400000 */
[----:B------:R-:W-:Y:S01]  /*0a20*/  ISETP.NE.AND.EX P0, PT, R21, RZ, PT, P0 ;  /* 0x000000ff1500720c */ /* 0x000fe20003f05300 */
[----:B------:R-:W1:Y:S01]  /*0a30*/  LDC R12, c[0x0][0x148] ;  /* 0x00005200ff0c7b82 */ /* 0x000e620000000800 */
[----:B---3--:R-:W-:-:S07]  /*0a40*/  IMAD R0, R3, R6, R2 ;  /* 0x0000000603007224 */ /* 0x008fce00078e0202 */
[----:B------:R-:W2:Y:S01]  /*0a50*/  LDC R16, c[0x0][0x600] ;  /* 0x00018000ff107b82 */ /* 0x000ea20000000800 */
[-CC-:B----4-:R-:W-:Y:S02]  /*0a60*/  SHF.R.U64 R22, R14, R10.reuse, R5.reuse ;  /* 0x0000000a0e167219 */ /* 0x190fe40000001205 */
[----:B------:R-:W-:Y:S01]  /*0a70*/  SHF.R.U32.HI R3, RZ, R10, R5 ;  /* 0x0000000aff037219 */ /* 0x000fe20000011605 */
[----:B------:R-:W-:Y:S01]  /*0a80*/  IMAD.MOV.U32 R5, RZ, RZ, 0x1 ;  /* 0x00000001ff057424 */ /* 0x000fe200078e00ff */
[----:B------:R3:W4:Y:S03]  /*0a90*/  F2I.U32.TRUNC.NTZ R10, R4 ;  /* 0x00000004000a7305 */ /* 0x000726000020f000 */
[----:B------:R-:W1:Y:S01]  /*0aa0*/  LDC R15, c[0x0][0x648] ;  /* 0x00019200ff0f7b82 */ /* 0x000e620000000800 */
[-C--:B0-----:R-:W-:Y:S02]  /*0ab0*/  SHF.L.U32 R2, R7, R18.reuse, RZ ;  /* 0x0000001207027219 */ /* 0x081fe400000006ff */
[----:B------:R-:W-:-:S02]  /*0ac0*/  SHF.R.U64 R24, R22, R18, R3 ;  /* 0x0000001216187219 */ /* 0x000fc40000001203 */
[----:B------:R-:W-:Y:S02]  /*0ad0*/  LOP3.LUT R9, RZ, R2, RZ, 0x33, !PT ;  /* 0x00000002ff097212 */ /* 0x000fe400078e33ff */
[-C--:B------:R-:W-:Y:S01]  /*0ae0*/  SHF.R.U32.HI R3, RZ, R18.reuse, R3 ;  /* 0x00000012ff037219 */ /* 0x080fe20000011603 */
[----:B------:R-:W0:Y:S01]  /*0af0*/  LDC R17, c[0x0][0x638] ;  /* 0x00018e00ff117b82 */ /* 0x000e220000000800 */
[----:B------:R-:W-:Y:S01]  /*0b00*/  SHF.L.U32 R8, R5, R18, RZ ;  /* 0x0000001205087219 */ /* 0x000fe200000006ff */
[----:B------:R-:W-:-:S06]  /*0b10*/  IMAD.MOV.U32 R2, RZ, RZ, R24 ;  /* 0x000000ffff027224 */ /* 0x000fcc00078e0018 */
[----:B------:R-:W0:Y:S01]  /*0b20*/  LDC R19, c[0x0][0x610] ;  /* 0x00018400ff137b82 */ /* 0x000e220000000800 */
[----:B---34-:R-:W-:Y:S05]  /*0b30*/  @!P0 BRA `(.L_x_6) ;  /* 0x0000000000288947 */ /* 0x018fea0003800000 */
[----:B------:R-:W3:Y:S02]  /*0b40*/  LDC R7, c[0x0][0x64c] ;  /* 0x00019300ff077b82 */ /* 0x000ee40000000800 */
[----:B---3--:R-:W-:-:S05]  /*0b50*/  IADD3 R7, P0, R24, R7, RZ ;  /* 0x0000000718077210 */ /* 0x008fca0007f1e0ff */
[----:B------:R-:W-:-:S04]  /*0b60*/  IMAD.X R13, RZ, RZ, R3, P0 ;  /* 0x000000ffff0d7224 */ /* 0x000fc800000e0603 */
[----:B------:R-:W-:-:S04]  /*0b70*/  IMAD.WIDE.U32 R2, R13, R20, RZ ;  /* 0x000000140d027225 */ /* 0x000fc800078e00ff */
[----:B------:R-:W-:-:S04]  /*0b80*/  IMAD.WIDE.U32 R4, P0, R7, R21, R2 ;  /* 0x0000001507047225 */ /* 0x000fc80007800002 */
[----:B------:R-:W-:-:S04]  /*0b90*/  IMAD.WIDE.U32 R2, R7, R20, RZ ;  /* 0x0000001407027225 */ /* 0x000fc800078e00ff */
[----:B------:R-:W-:Y:S01]  /*0ba0*/  IMAD.X R7, RZ, RZ, RZ, P0 ;  /* 0x000000ffff077224 */ /* 0x000fe200000e06ff */
[----:B------:R-:W-:Y:S01]  /*0bb0*/  IADD3 RZ, P0, R3, R4, RZ ;  /* 0x0000000403ff7210 */ /* 0x000fe20007f1e0ff */
[----:B------:R-:W-:-:S04]  /*0bc0*/  IMAD.MOV.U32 R6, RZ, RZ, R5 ;  /* 0x000000ffff067224 */ /* 0x000fc800078e0005 */
[----:B------:R-:W-:-:S08]  /*0bd0*/  IMAD.WIDE.U32.X R2, R13, R21, R6, P0 ;  /* 0x000000150d027225 */ /* 0x000fd000000e0406 */
.L_x_6:
[----:B-1----:R-:W-:Y:S01]  /*0be0*/  SHF.R.U64 R2, R2, R15, R3 ;  /* 0x0000000f02027219 */ /* 0x002fe20000001203 */
[----:B--2---:R-:W-:Y:S01]  /*0bf0*/  VIADD R3, R16, 0xffffffff ;  /* 0xffffffff10037836 */ /* 0x004fe20000000000 */
[----:B------:R-:W-:Y:S01]  /*0c00*/  LOP3.LUT R9, R22, R9, RZ, 0xc0, !PT ;  /* 0x0000000916097212 */ /* 0x000fe200078ec0ff */
[----:B------:R-:W-:Y:S02]  /*0c10*/  IMAD.MOV R10, RZ, RZ, -R10 ;  /* 0x000000ffff0a7224 */ /* 0x000fe400078e0a0a */
[----:B------:R-:W-:Y:S01]  /*0c20*/  IMAD.MOV R4, RZ, RZ, -R2 ;  /* 0x000000ffff047224 */ /* 0x000fe200078e0a02 */
[----:B------:R-:W-:Y:S01]  /*0c30*/  LOP3.LUT R14, R14, R3, RZ, 0xc0, !PT ;  /* 0x000000030e0e7212 */ /* 0x000fe200078ec0ff */
[----:B------:R-:W-:Y:S02]  /*0c40*/  @P4 IMAD R0, R12, R10, R11 ;  /* 0x0000000a0c004224 */ /* 0x000fe400078e020b */
[----:B------:R-:W-:Y:S02]  /*0c50*/  IMAD R9, R8, R2, R9 ;  /* 0x0000000208097224 */ /* 0x000fe400078e0209 */
[----:B0-----:R-:W-:-:S02]  /*0c60*/  IMAD R3, R4, R17, R24 ;  /* 0x0000001104037224 */ /* 0x001fc400078e0218 */
[----:B------:R-:W-:Y:S02]  /*0c70*/  IMAD R2, R9, R19, R0 ;  /* 0x0000001309027224 */ /* 0x000fe400078e0200 */
[----:B------:R-:W-:Y:S02]  /*0c80*/  IMAD R3, R3, R16, R14 ;  /* 0x0000001003037224 */ /* 0x000fe400078e020e */
[----:B------:R-:W-:-:S03]  /*0c90*/  IMAD.MOV.U32 R0, RZ, RZ, 0x1 ;  /* 0x00000001ff007424 */ /* 0x000fc600078e00ff */
[----:B------:R-:W-:Y:S02]  /*0ca0*/  SEL R4, R3, R2, !P4 ;  /* 0x0000000203047207 */ /* 0x000fe40006000000 */
[----:B------:R-:W-:-:S03]  /*0cb0*/  SEL R2, R2, R3, !P4 ;  /* 0x0000000302027207 */ /* 0x000fc60006000000 */
[----:B------:R0:W-:Y:S04]  /*0cc0*/  STL [R1+0x45c], R4 ;  /* 0x00045c0401007387 */ /* 0x0001e80000100800 */
[----:B------:R0:W-:Y:S02]  /*0cd0*/  STL [R1+0x460], R2 ;  /* 0x0004600201007387 */ /* 0x0001e40000100800 */
.L_x_4:
[----:B------:R-:W-:-:S08]  /*0ce0*/  NOP ;  /* 0x0000000000007918 */ /* 0x000fd00000000000 */
[----:B------:R-:W1:Y:S02]  /*0cf0*/  USETMAXREG.TRY_ALLOC.CTAPOOL UP0, 0xf0 ;  /* 0x000000f0000079c8 */ /* 0x000e640008000600 */
[----:B-1----:R-:W-:-:S13]  /*0d00*/  PLOP3.LUT P0, PT, PT, PT, UP0, 0x80, 0x0 ;  /* 0x000000000000781c */ /* 0x002fda0003f0f008 */
[----:B------:R-:W-:Y:S05]  /*0d10*/  @!P0 BRA `(.L_x_4) ;  /* 0xfffffffc00f08947 */ /* 0x000fea000383ffff */
[----:B------:R-:W-:Y:S01]  /*0d20*/  ULDC.64 UR4, c[0x0][0x598] ;  /* 0x0001660000047ab9 */ /* 0x000fe20000000a00 */
[----:B------:R-:W-:Y:S01]  /*0d30*/  ULDC.64 UR20, c[0x0][0x208] ;  /* 0x0000820000147ab9 */ /* 0x000fe20000000a00 */
[----:B------:R-:W-:-:S04]  /*0d40*/  ISETP.NE.U32.AND P0, PT, RZ, UR4, PT ;  /* 0x00000004ff007c0c */ /* 0x000fc8000bf05070 */
[----:B------:R-:W-:-:S13]  /*0d50*/  ISETP.NE.AND.EX P0, PT, RZ, UR5, PT, P0 ;  /* 0x00000005ff007c0c */ /* 0x000fda000bf05300 */
[----:B------:R-:W-:Y:S05]  /*0d60*/  @!P0 BRA `(.L_x_7) ;  /* 0x0000000000208947 */ /* 0x000fea0003800000 */
[----:B0-----:R-:W0:Y:S02]  /*0d70*/  LDC.64 R2, c[0x0][0x598] ;  /* 0x00016600ff027b82 */ /* 0x001e240000000a00 */
[----:B0-----:R-:W2:Y:S02]  /*0d80*/  LDG.E.64 R2, desc[UR20][R2.64] ;  /* 0x0000001402027981 */ /* 0x001ea4000c1e1b00 */
[----:B--2---:R-:W-:-:S04]  /*0d90*/  ISETP.NE.U32.AND P0, PT, R2, RZ, PT ;  /* 0x000000ff0200720c */ /* 0x004fc80003f05070 */
[----:B------:R-:W-:-:S13]  /*0da0*/  ISETP.NE.AND.EX P0, PT, R3, RZ, PT, P0 ;  /* 0x000000ff0300720c */ /* 0x000fda0003f05300 */
[----:B------:R-:W-:Y:S05]  /*0db0*/  @!P0 BRA `(.L_x_7) ;  /* 0x00000000000c8947 */ /* 0x000fea0003800000 */
[----:B------:R-:W2:Y:S02]  /*0dc0*/  LD.E R2, desc[UR20][R2.64] ;  /* 0x0000001402027980 */ /* 0x000ea4000c101900 */
[----:B--2---:R-:W-:Y:S01]  /*0dd0*/  R2UR UR15, R2 ;  /* 0x00000000020f72ca */ /* 0x004fe200000e0000 */
[----:B------:R-:W-:-:S14]  /*0de0*/  BRA `(.L_x_8) ;  /* 0x0000000000247947 */ /* 0x000fdc0003800000 */
.L_x_7:
[----:B------:R-:W-:Y:S02]  /*0df0*/  ULDC.64 UR4, c[0x0][0x588] ;  /* 0x0001620000047ab9 */ /* 0x000fe40000000a00 */
[----:B------:R-:W-:-:S04]  /*0e00*/  ISETP.NE.U32.AND P0, PT, RZ, UR4, PT ;  /* 0x00000004ff007c0c */ /* 0x000fc8000bf05070 */
[----:B------:R-:W-:-:S13]  /*0e10*/  ISETP.NE.AND.EX P0, PT, RZ, UR5, PT, P0 ;  /* 0x00000005ff007c0c */ /* 0x000fda000bf05300 */
[----:B------:R-:W-:Y:S05]  /*0e20*/  @!P0 BRA `(.L_x_9) ;  /* 0x0000000000108947 */ /* 0x000fea0003800000 */
[----:B0-----:R-:W0:Y:S02]  /*0e30*/  LDC.64 R2, c[0x0][0x588] ;  /* 0x00016200ff027b82 */ /* 0x001e240000000a00 */
[----:B0-----:R-:W2:Y:S02]  /*0e40*/  LDG.E R2, desc[UR20][R2.64] ;  /* 0x0000001402027981 */ /* 0x001ea4000c1e1900 */
[----:B--2---:R-:W-:Y:S01]  /*0e50*/  R2UR UR15, R2 ;  /* 0x00000000020f72ca */ /* 0x004fe200000e0000 */
[----:B------:R-:W-:-:S14]  /*0e60*/  BRA `(.L_x_8) ;  /* 0x0000000000047947 */ /* 0x000fdc0003800000 */
.L_x_9:
[----:B------:R-:W-:-:S05]  /*0e70*/  ULDC UR15, c[0x0][0x580] ;  /* 0x00016000000f7ab9 */ /* 0x000fca0000000800 */
.L_x_8:
[----:B------:R-:W-:Y:S02]  /*0e80*/  ULDC.64 UR4, c[0x0][0x5a0] ;  /* 0x0001680000047ab9 */ /* 0x000fe40000000a00 */
        /* <DEDUP_REMOVED lines=11> */
.L_x_10:
        /* <DEDUP_REMOVED lines=8> */
.L_x_12:
[----:B------:R-:W-:-:S05]  /*0fc0*/  ULDC UR22, c[0x0][0x584] ;  /* 0x0001610000167ab9 */ /* 0x000fca0000000800 */
.L_x_11:
[----:B------:R-:W-:-:S13]  /*0fd0*/  LOP3.LUT P0, RZ, R0, 0xff, RZ, 0xc0, !PT ;  /* 0x000000ff00ff7812 */ /* 0x000fda000780c0ff */
[----:B------:R-:W-:Y:S05]  /*0fe0*/  @!P0 EXIT ;  /* 0x000000000000894d */ /* 0x000fea0003800000 */
[----:B------:R-:W-:Y:S01]  /*0ff0*/  ULDC UR4, c[0x0][0x28c] ;  /* 0x0000a30000047ab9 */ /* 0x000fe20000000800 */
[----:B------:R-:W-:Y:S02]  /*1000*/  ULOP3.LUT UR23, UR13, 0x1, URZ, 0xfc, !UPT ;  /* 0x000000010d177892 */ /* 0x000fe4000f8efc3f */
[----:B------:R-:W-:-:S04]  /*1010*/  UIADD3 UR4, UR4, 0x3f, URZ ;  /* 0x0000003f04047890 */ /* 0x000fc8000fffe03f */
[----:B------:R-:W-:-:S04]  /*1020*/  USHF.R.S32.HI UR5, URZ, 0x1f, UR4 ;  /* 0x0000001f3f057899 */ /* 0x000fc80008011404 */
[----:B------:R-:W-:-:S03]  /*1030*/  ULEA.HI UR5, UR5, UR4, URZ, 0x6 ;  /* 0x0000000405057291 */ /* 0x000fc6000f8f303f */
[----:B------:R-:W-:Y:S01]  /*1040*/  UMOV UR4, URZ ;  /* 0x0000003f00047c82 */ /* 0x000fe20008000000 */
[----:B------:R-:W-:-:S03]  /*1050*/  USHF.R.S32.HI UR9, URZ, 0x6, UR5 ;  /* 0x000000063f097899 */ /* 0x000fc60008011405 */
[----:B------:R-:W-:-:S09]  /*1060*/  UMOV UR5, URZ ;  /* 0x0000003f00057c82 */ /* 0x000fd20008000000 */
.L_x_549:
[----:B------:R-:W-:Y:S01]  /*1070*/  STL [R1+0x450], RZ ;  /* 0x000450ff01007387 */ /* 0x000fe20000100800 */
[----:B-1----:R-:W1:Y:S01]  /*1080*/  S2UR UR17, SR_CgaCtaId ;  /* 0x00000000001179c3 */ /* 0x002e620000008800 */
[----:B------:R-:W-:Y:S01]  /*1090*/  UMOV UR16, 0x400 ;  /* 0x0000040000107882 */ /* 0x000fe20000000000 */
[----:B------:R-:W-:Y:S01]  /*10a0*/  UMOV UR6, URZ ;  /* 0x0000003f00067c82 */ /* 0x000fe20008000000 */
[----:B------:R-:W-:Y:S01]  /*10b0*/  STL [R1+0x44c], RZ ;  /* 0x00044cff01007387 */ /* 0x000fe20000100800 */
[----:B------:R-:W-:Y:S01]  /*10c0*/  UMOV UR7, URZ ;  /* 0x0000003f00077c82 */ /* 0x000fe20008000000 */
[----:B------:R-:W-:Y:S01]  /*10d0*/  UMOV UR8, URZ ;  /* 0x0000003f00087c82 */ /* 0x000fe20008000000 */
[----:B------:R-:W-:Y:S01]  /*10e0*/  CS2R R236, SRZ ;  /* 0x0000000000ec7805 */ /* 0x000fe2000001ff00 */
[----:B------:R-:W-:Y:S01]  /*10f0*/  STL [R1+0x448], RZ ;  /* 0x000448ff01007387 */ /* 0x000fe20000100800 */
[----:B0-2---:R-:W0:Y:S01]  /*1100*/  LDC R2, c[0x0][0x28c] ;  /* 0x0000a300ff027b82 */ /* 0x005e220000000800 */
[----:B------:R-:W-:-:S02]  /*1110*/  CS2R R234, SRZ ;  /* 0x0000000000ea7805 */ /* 0x000fc4000001ff00 */
[----:B------:R-:W-:Y:S01]  /*1120*/  CS2R R232, SRZ ;  /* 0x0000000000e87805 */ /* 0x000fe2000001ff00 */
[----:B------:R-:W-:Y:S01]  /*1130*/  STL [R1+0x444], RZ ;  /* 0x000444ff01007387 */ /* 0x000fe20000100800 */
[----:B------:R-:W-:Y:S02]  /*1140*/  CS2R R230, SRZ ;  /* 0x0000000000e67805 */ /* 0x000fe4000001ff00 */
[----:B------:R-:W-:Y:S02]  /*1150*/  CS2R R228, SRZ ;  /* 0x0000000000e47805 */ /* 0x000fe4000001ff00 */
[----:B------:R-:W-:Y:S01]  /*1160*/  CS2R R226, SRZ ;  /* 0x0000000000e27805 */ /* 0x000fe2000001ff00 */
[----:B------:R-:W-:Y:S01]  /*1170*/  STL [R1+0x440], RZ ;  /* 0x000440ff01007387 */ /* 0x000fe20000100800 */
[----:B------:R-:W-:Y:S02]  /*1180*/  CS2R R224, SRZ ;  /* 0x0000000000e07805 */ /* 0x000fe4000001ff00 */
        /* <DEDUP_REMOVED lines=15> */
[----:B0-----:R-:W-:Y:S02]  /*1280*/  ISETP.GE.AND P0, PT, R2, 0x1, PT ;  /* 0x000000010200780c */ /* 0x001fe40003f06270 */
        /* <DEDUP_REMOVED lines=47> */
[----:B------:R-:W-:Y:S01]  /*1580*/  IMAD.MOV.U32 R3, RZ, RZ, RZ ;  /* 0x000000ffff037224 */ /* 0x000fe200078e00ff */
[----:B------:R-:W-:Y:S02]  /*1590*/  CS2R R24, SRZ ;  /* 0x0000000000187805 */ /* 0x000fe4000001ff00 */
[----:B------:R-:W-:Y:S01]  /*15a0*/  CS2R R26, SRZ ;  /* 0x00000000001a7805 */ /* 0x000fe2000001ff00 */
[----:B------:R-:W-:Y:S01]  /*15b0*/  STL [R1+0x3fc], RZ ;  /* 0x0003fcff01007387 */ /* 0x000fe20000100800 */
[----:B------:R-:W-:-:S02]  /*15c0*/  CS2R R28, SRZ ;  /* 0x00000000001c7805 */ /* 0x000fc4000001ff00 */
[----:B------:R-:W-:Y:S02]  /*15d0*/  CS2R R30, SRZ ;  /* 0x00000000001e7805 */ /* 0x000fe4000001ff00 */
[----:B------:R-:W-:Y:S01]  /*15e0*/  CS2R R32, SRZ ;  /* 0x0000000000207805 */ /* 0x000fe2000001ff00 */
[----:B------:R-:W-:Y:S01]  /*15f0*/  STL [R1+0x3f8], RZ ;  /* 0x0003f8ff01007387 */ /* 0x000fe20000100800 */
[----:B------:R-:W-:Y:S02]  /*1600*/  CS2R R34, SRZ ;  /* 0x0000000000227805 */ /* 0x000fe4000001ff00 */
        /* <DEDUP_REMOVED lines=76> */
[----:B------:R-:W-:Y:S01]  /*1ad0*/  CS2R R150, SRZ ;  /* 0x0000000000967805 */ /* 0x000fe2000001ff00 */
[----:B------:R-:W-:Y:S04]  /*1ae0*/  STL [R1+0x3a8], RZ ;  /* 0x0003a8ff01007387 */ /* 0x000fe80000100800 */
        /* <DEDUP_REMOVED lines=106> */
[----:B------:R-:W-:Y:S04]  /*2190*/  STL [R1], RZ ;  /* 0x000000ff01007387 */ /* 0x000fe80000100800 */
        /* <DEDUP_REMOVED lines=39> */
[----:B------:R-:W-:Y:S01]  /*2410*/  STL [R1+0xa0], RZ ;  /* 0x0000a0ff01007387 */ /* 0x000fe20000100800 */
[----:B------:R-:W0:Y:S03]  /*2420*/  S2R R0, SR_TID.X ;  /* 0x0000000000007919 */ /* 0x000e260000002100 */
        /* <DEDUP_REMOVED lines=8> */
[----:B0-----:R-:W-:-:S03]  /*24b0*/  LOP3.LUT R0, R0, 0x80, RZ, 0xc0, !PT ;  /* 0x0000008000007812 */ /* 0x001fc600078ec0ff */
[----:B------:R-:W-:Y:S01]  /*24c0*/  STL [R1+0xc4], RZ ;  /* 0x0000c4ff01007387 */ /* 0x000fe20000100800 */
[----:B------:R-:W-:-:S03]  /*24d0*/  SHF.R.U32.HI R0, RZ, 0x7, R0 ;  /* 0x00000007ff007819 */ /* 0x000fc60000011600 */
        /* <DEDUP_REMOVED lines=33> */
[----:B------:R-:W0:Y:S04]  /*26f0*/  SHFL.IDX PT, R0, R0, RZ, 0x1f ;  /* 0x00001fff00007589 */ /* 0x000e2800000e0000 */
[----:B------:R2:W-:Y:S04]  /*2700*/  STL [R1+0x14c], RZ ;  /* 0x00014cff01007387 */ /* 0x0005e80000100800 */
[----:B------:R2:W-:Y:S04]  /*2710*/  STL [R1+0x150], RZ ;  /* 0x000150ff01007387 */ /* 0x0005e80000100800 */
[----:B------:R2:W-:Y:S04]  /*2720*/  STL [R1+0x154], RZ ;  /* 0x000154ff01007387 */ /* 0x0005e80000100800 */
[----:B------:R2:W-:Y:S04]  /*2730*/  STL [R1+0x158], RZ ;  /* 0x000158ff01007387 */ /* 0x0005e80000100800 */
[----:B------:R2:W-:Y:S04]  /*2740*/  STL [R1+0x15c], RZ ;  /* 0x00015cff01007387 */ /* 0x0005e80000100800 */
[----:B------:R2:W-:Y:S01]  /*2750*/  STL [R1+0x160], RZ ;  /* 0x000160ff01007387 */ /* 0x0005e20000100800 */
[----:B0-----:R-:W-:Y:S01]  /*2760*/  R2UR UR12, R0 ;  /* 0x00000000000c72ca */ /* 0x001fe200000e0000 */
[----:B------:R-:W-:-:S02]  /*2770*/  IMAD.U32 R0, RZ, RZ, UR4 ;  /* 0x00000004ff007e24 */ /* 0x000fc4000f8e00ff */
[----:B------:R2:W-:Y:S04]  /*2780*/  STL [R1+0x164], RZ ;  /* 0x000164ff01007387 */ /* 0x0005e80000100800 */
[----:B------:R2:W-:Y:S04]  /*2790*/  STL [R1+0x168], RZ ;  /* 0x000168ff01007387 */ /* 0x0005e80000100800 */
[----:B------:R2:W-:Y:S02]  /*27a0*/  STL [R1+0x16c], RZ ;  /* 0x00016cff01007387 */ /* 0x0005e40000100800 */
[----:B------:R-:W-:-:S02]  /*27b0*/  ULEA.HI UR11, UR12, UR12, URZ, 0x1 ;  /* 0x0000000c0c0b7291 */ /* 0x000fc4000f8f083f */
[----:B------:R2:W-:Y:S02]  /*27c0*/  STL [R1+0x170], RZ ;  /* 0x000170ff01007387 */ /* 0x0005e40000100800 */
[----:B------:R-:W-:Y:S02]  /*27d0*/  ULOP3.LUT UR14, UR11, 0xffffe, URZ, 0xc0, !UPT ;  /* 0x000ffffe0b0e7892 */ /* 0x000fe4000f8ec03f */
[----:B------:R2:W-:Y:S01]  /*27e0*/  STL [R1+0x174], RZ ;  /* 0x000174ff01007387 */ /* 0x0005e20000100800 */
[----:B-1----:R-:W-:Y:S02]  /*27f0*/  ULEA UR11, UR17, UR16, 0x18 ;  /* 0x00000010110b7291 */ /* 0x002fe4000f8ec03f */
[----:B------:R-:W-:Y:S01]  /*2800*/  UIADD3 UR14, UR12, -UR14, URZ ;  /* 0x8000000e0c0e7290 */ /* 0x000fe2000fffe03f */
[----:B------:R2:W-:Y:S03]  /*2810*/  STL [R1+0x178], RZ ;  /* 0x000178ff01007387 */ /* 0x0005e60000100800 */
[----:B------:R-:W-:Y:S01]  /*2820*/  ULEA UR14, UR14, UR11, 0xc ;  /* 0x0000000b0e0e7291 */ /* 0x000fe2000f8e603f */
[----:B------:R2:W-:Y:S03]  /*2830*/  STL [R1+0x17c], RZ ;  /* 0x00017cff01007387 */ /* 0x0005e60000100800 */
[----:B------:R-:W-:Y:S01]  /*2840*/  UIADD3 UR14, UR14, 0x180, URZ ;  /* 0x000001800e0e7890 */ /* 0x000fe2000fffe03f */
[----:B------:R2:W-:Y:S03]  /*2850*/  STL [R1+0x180], RZ ;  /* 0x000180ff01007387 */ /* 0x0005e60000100800 */
[----:B------:R-:W-:Y:S01]  /*2860*/  USHF.R.U32.HI UR12, URZ, 0x4, UR14 ;  /* 0x000000043f0c7899 */ /* 0x000fe2000801160e */
[----:B------:R2:W-:Y:S02]  /*2870*/  STL [R1+0x184], RZ ;  /* 0x000184ff01007387 */ /* 0x0005e40000100800 */
[----:B------:R-:W-:Y:S01]  /*2880*/  UMOV UR14, UR5 ;  /* 0x00000005000e7c82 */ /* 0x000fe20008000000 */
[----:B------:R-:W-:Y:S01]  /*2890*/  ULOP3.LUT UR12, UR12, 0x3fff, URZ, 0xc0, !UPT ;  /* 0x00003fff0c0c7892 */ /* 0x000fe2000f8ec03f */
[----:B------:R2:W-:Y:S04]  /*28a0*/  STL [R1+0x188], RZ ;  /* 0x000188ff01007387 */ /* 0x0005e80000100800 */
        /* <DEDUP_REMOVED lines=28> */
[----:B------:R2:W-:Y:S01]  /*2a70*/  STL [R1+0x1fc], RZ ;  /* 0x0001fcff01007387 */ /* 0x0005e20000100800 */
[----:B------:R-:W-:Y:S05]  /*2a80*/  @!P0 BRA `(.L_x_13) ;  /* 0x0000004000c08947 */ /* 0x000fea0003800000 */
[----:B------:R-:W-:-:S06]  /*2a90*/  UISETP.NE.AND UP0, UPT, UR23, 0x3, UPT ;  /* 0x000000031700788c */ /* 0x000fcc000bf05270 */
[----:B------:R-:W-:-:S13]  /*2aa0*/  PLOP3.LUT P1, PT, PT, PT, UP0, 0x80, 0x0 ;  /* 0x000000000000781c */ /* 0x000fda0003f2f008 */
[----:B------:R-:W-:Y:S05]  /*2ab0*/  @!P1 BRA `(.L_x_14) ;  /* 0x0000000000049947 */ /* 0x000fea0003800000 */
[----:B------:R-:W-:Y:S01]  /*2ac0*/  BPT.TRAP 0x1 ;  /* 0x000000040000795c */ /* 0x000fe20000300000 */
.L_x_14:
[----:B------:R-:W-:Y:S01]  /*2ad0*/  ULEA UR6, UR5, UR11, 0x3 ;  /* 0x0000000b05067291 */ /* 0x000fe2000f8e183f */
[----:B------:R-:W-:-:S05]  /*2ae0*/  IMAD.U32 R0, RZ, RZ, UR4 ;  /* 0x00000004ff007e24 */ /* 0x000fca000f8e00ff */
[----:B------:R-:W-:-:S04]  /*2af0*/  SHF.L.U32 R0, R0, 0x1f, RZ ;  /* 0x0000001f00007819 */ /* 0x000fc800000006ff */
[----:B------:R0:W1:Y:S01]  /*2b00*/  SYNCS.PHASECHK.TRANS64.TRYWAIT P0, [UR6], R0 ;  /* 0x00000000ff0075a7 */ /* 0x0000620008000146 */
[----:B------:R-:W-:Y:S05]  /*2b10*/  @!P1 BRA `(.L_x_15) ;  /* 0x0000000000049947 */ /* 0x000fea0003800000 */
[----:B------:R-:W-:Y:S01]  /*2b20*/  BPT.TRAP 0x1 ;  /* 0x000000040000795c */ /* 0x000fe20000300000 */
.L_x_15:
[----:B-1----:R-:W-:Y:S05]  /*2b30*/  @P0 BRA `(.L_x_16) ;  /* 0x0000000000080947 */ /* 0x002fea0003800000 */
[----:B------:R-:W1:Y:S02]  /*2b40*/  SYNCS.PHASECHK.TRANS64.TRYWAIT P0, [UR6], R0 ;  /* 0x00000000ff0075a7 */ /* 0x000e640008000146 */
[----:B-1----:R-:W-:Y:S05]  /*2b50*/  @!P0 BRA `(.L_x_17) ;  /* 0x0000022400a48947 */ /* 0x002fea0003800000 */
.L_x_16:
[----:B------:R-:W-:Y:S01]  /*2b60*/  UIADD3 UR6, UR11, 0x18180, URZ ;  /* 0x000181800b067890 */ /* 0x000fe2000fffe03f */
[----:B------:R-:W-:Y:S01]  /*2b70*/  WARPGROUP.ARRIVE ;  /* 0x00000000000079c5 */ /* 0x000fe20000000000 */
[----:B------:R-:W-:Y:S02]  /*2b80*/  ULOP3.LUT UR7, UR12, 0x10000, URZ, 0xfc, !UPT ;  /* 0x000100000c077892 */ /* 0x000fe4000f8efc3f */
[----:B------:R-:W-:Y:S02]  /*2b90*/  USHF.R.U32.HI UR6, URZ, 0x4, UR6 ;  /* 0x000000043f067899 */ /* 0x000fe40008011606 */
[----:B------:R-:W-:Y:S02]  /*2ba0*/  ULEA UR7, UR5, UR7, 0xa ;  /* 0x0000000705077291 */ /* 0x000fe4000f8e503f */
[----:B------:R-:W-:Y:S01]  /*2bb0*/  ULOP3.LUT UR6, UR6, 0x3fff, URZ, 0xc0, !UPT ;  /* 0x00003fff06067892 */ /* 0x000fe2000f8ec03f */
[----:B------:R-:W-:Y:S01]  /*2bc0*/  UMOV UR17, 0x80000020 ;  /* 0x8000002000117882 */ /* 0x000fe20000000000 */
[----:B------:R-:W-:-:S02]  /*2bd0*/  UMOV UR19, 0x80000020 ;  /* 0x8000002000137882 */ /* 0x000fc40000000000 */
[----:B------:R-:W-:Y:S01]  /*2be0*/  ULOP3.LUT UR6, UR6, 0x10000, URZ, 0xfc, !UPT ;  /* 0x0001000006067892 */ /* 0x000fe2000f8efc3f */
[----:B------:R-:W-:-:S03]  /*2bf0*/  UMOV UR16, UR7 ;  /* 0x0000000700107c82 */ /* 0x000fc60008000000 */
[----:B------:R-:W-:-:S03]  /*2c00*/  ULEA UR8, UR5, UR6, 0xa ;  /* 0x0000000605087291 */ /* 0x000fc6000f8e503f */
[----:B------:R-:W-:-:S04]  /*2c10*/  UMOV UR6, 0x2 ;  /* 0x0000000200067882 */ /* 0x000fc80000000000 */
[----:B------:R-:W-:Y:S02]  /*2c20*/  UMOV UR18, UR8 ;  /* 0x0000000800127c82 */ /* 0x000fe40008000000 */
[----:B------:R-:W-:Y:S01]  /*2c30*/  QGMMA.64x256x32.F32.E4M3.E4M3 R24, gdesc[UR16], RZ, !UPT, gsb0 ;  /* 0x03e00000101879f3 */ /* 0x000fe2000c0008ff */
[----:B------:R-:W-:Y:S01]  /*2c40*/  UIADD3 UR16, UR7, 0x200, URZ ;  /* 0x0000020007107890 */ /* 0x000fe2000fffe03f */
[----:B------:R-:W-:Y:S01]  /*2c50*/  UMOV UR17, 0x80000020 ;  /* 0x8000002000117882 */ /* 0x000fe20000000000 */
[----:B------:R-:W-:Y:S02]  /*2c60*/  WARPGROUP.DEPBAR.LE gsb0, 0x0 ;  /* 0x00008000000079c5 */ /* 0x000fe40000010000 */
[----:B------:R-:W-:Y:S04]  /*2c70*/  STL.64 [R1], R24 ;  /* 0x0000001801007387 */ /* 0x000fe80000100a00 */
[----:B------:R-:W-:Y:S04]  /*2c80*/  STL.64 [R1+0x8], R26 ;  /* 0x0000081a01007387 */ /* 0x000fe80000100a00 */
        /* <DEDUP_REMOVED lines=61> */
[----:B------:R3:W-:Y:S02]  /*3060*/  STL.64 [R1+0x1f8], R150 ;  /* 0x0001f89601007387 */ /* 0x0007e40000100a00 */
[----:B---3--:R-:W-:-:S06]  /*3070*/  WARPGROUP.ARRIVE ;  /* 0x00000000000079c5 */ /* 0x008fcc0000000000 */
[----:B------:R-:W-:Y:S03]  /*3080*/  QGMMA.64x256x32.F32.E4M3.E4M3 R24, gdesc[UR16], RZ, !UPT, gsb0 ;  /* 0x03e00000101879f3 */ /* 0x000fe6000c0008ff */
[----:B------:R-:W-:Y:S02]  /*3090*/  WARPGROUP.DEPBAR.LE gsb0, 0x0 ;  /* 0x00008000000079c5 */ /* 0x000fe40000010000 */
        /* <DEDUP_REMOVED lines=21> */
[----:B------:R3:W-:Y:S04]  /*31f0*/  STL.64 [R1+0x470], R108 ;  /* 0x0004706c01007387 */ /* 0x0007e80000100a00 */
        /* <DEDUP_REMOVED lines=70> */
[----:B---3--:R-:W3:Y:S04]  /*3660*/  LDL.LU.64 R108, [R1] ;  /* 0x00000000016c7983 */ /* 0x008ee80000300a00 */
[----:B------:R-:W3:Y:S04]  /*3670*/  LDL.LU.64 R110, [R1+0x8] ;  /* 0x00000800016e7983 */ /* 0x000ee80000300a00 */
        /* <DEDUP_REMOVED lines=61> */
[----:B------:R-:W3:Y:S01]  /*3a50*/  LDL.LU.64 R234, [R1+0x1f8] ;  /* 0x0001f80001ea7983 */ /* 0x000ee20000300a00 */
[----:B------:R-:W-:-:S02]  /*3a60*/  UIADD3 UR16, UR7, 0x2, URZ ;  /* 0x0000000207107890 */ /* 0x000fc4000fffe03f */
[----:B------:R-:W-:Y:S01]  /*3a70*/  UIADD3 UR18, UR8, 0x2, URZ ;  /* 0x0000000208127890 */ /* 0x000fe2000fffe03f */
[----:B------:R-:W-:Y:S01]  /*3a80*/  STL [R1+0x338], RZ ;  /* 0x000338ff01007387 */ /* 0x000fe20000100800 */
[----:B------:R-:W-:Y:S01]  /*3a90*/  UMOV UR17, 0x80000020 ;  /* 0x8000002000117882 */ /* 0x000fe20000000000 */
[----:B------:R-:W-:Y:S02]  /*3aa0*/  UMOV UR19, 0x80000020 ;  /* 0x8000002000137882 */ /* 0x000fe40000000000 */
        /* <DEDUP_REMOVED lines=25> */
[----:B---3--:R-:W-:-:S06]  /*3c40*/  WARPGROUP.ARRIVE ;  /* 0x00000000000079c5 */ /* 0x008fcc0000000000 */
[----:B------:R-:W-:Y:S03]  /*3c50*/  QGMMA.64x256x32.F32.E4M3.E4M3 R108, gdesc[UR16], R108, gsb0 ;  /* 0x03e00000106c79f3 */ /* 0x000fe6000800086c */
[----:B------:R-:W-:Y:S02]  /*3c60*/  WARPGROUP.DEPBAR.LE gsb0, 0x0 ;  /* 0x00008000000079c5 */ /* 0x000fe40000010000 */
[----:B------:R-:W-:Y:S01]  /*3c70*/  STL.64 [R1], R108 ;  /* 0x0000006c01007387 */ /* 0x000fe20000100a00 */
[----:B------:R-:W-:Y:S01]  /*3c80*/  UIADD3 UR16, UR7, 0x202, URZ ;  /* 0x0000020207107890 */ /* 0x000fe2000fffe03f */
[----:B------:R-:W-:Y:S02]  /*3c90*/  IMAD.MOV.U32 R2, RZ, RZ, R234 ;  /* 0x000000ffff027224 */ /* 0x000fe400078e00ea */
[----:B------:R-:W-:Y:S01]  /*3ca0*/  STL.64 [R1+0x8], R110 ;  /* 0x0000086e01007387 */ /* 0x000fe20000100a00 */
[----:B------:R-:W-:Y:S01]  /*3cb0*/  UMOV UR17, 0x80000020 ;  /* 0x8000002000117882 */ /* 0x000fe20000000000 */
[----:B------:R-:W-:Y:S01]  /*3cc0*/  ULDC UR7, c[0x0][0x50c] ;  /* 0x0001430000077ab9 */ /* 0x000fe20000000800 */
[----:B01----:R-:W-:Y:S01]  /*3cd0*/  IMAD.MOV.U32 R0, RZ, RZ, R235 ;  /* 0x000000ffff007224 */ /* 0x003fe200078e00eb */
        /* <DEDUP_REMOVED lines=62> */
[----:B0-----:R-:W3:Y:S04]  /*40c0*/  LDL.LU.64 R150, [R1+0x518] ;  /* 0x0005180001967983 */ /* 0x001ee80000300a00 */
        /* <DEDUP_REMOVED lines=21> */
[----:B------:R-:W-:Y:S01]  /*4220*/  UISETP.NE.AND UP0, UPT, UR7, 0x2, UPT ;  /* 0x000000020700788c */ /* 0x000fe2000bf05270 */
[----:B------:R-:W-:-:S02]  /*4230*/  CS2R R236, SRZ ;  /* 0x0000000000ec7805 */ /* 0x000fc4000001ff00 */
[----:B-1----:R-:W-:Y:S01]  /*4240*/  CS2R R234, SRZ ;  /* 0x0000000000ea7805 */ /* 0x002fe2000001ff00 */
[----:B------:R0:W-:Y:S01]  /*4250*/  STL [R1+0x2d0], RZ ;  /* 0x0002d0ff01007387 */ /* 0x0001e20000100800 */
[----:B------:R-:W-:Y:S01]  /*4260*/  USEL UR7, URZ, 0x1, UP0 ;  /* 0x000000013f077887 */ /* 0x000fe20008000000 */
[----:B------:R-:W-:Y:S02]  /*4270*/  CS2R R232, SRZ ;  /* 0x0000000000e87805 */ /* 0x000fe4000001ff00 */
[----:B------:R-:W-:Y:S01]  /*4280*/  CS2R R230, SRZ ;  /* 0x0000000000e67805 */ /* 0x000fe2000001ff00 */
[----:B------:R0:W-:Y:S01]  /*4290*/  STL [R1+0x2cc], RZ ;  /* 0x0002ccff01007387 */ /* 0x0001e20000100800 */
[----:B------:R-:W-:Y:S02]  /*42a0*/  CS2R R228, SRZ ;  /* 0x0000000000e47805 */ /* 0x000fe4000001ff00 */
[----:B------:R-:W-:Y:S02]  /*42b0*/  CS2R R226, SRZ ;  /* 0x0000000000e27805 */ /* 0x000fe4000001ff00 */
[----:B------:R-:W-:Y:S01]  /*42c0*/  ISETP.NE.AND P0, PT, RZ, UR7, PT ;  /* 0x00000007ff007c0c */ /* 0x000fe2000bf05270 */
[----:B------:R0:W-:Y:S01]  /*42d0*/  STL [R1+0x2c8], RZ ;  /* 0x0002c8ff01007387 */ /* 0x0001e20000100800 */
[----:B------:R-:W-:-:S02]  /*42e0*/  CS2R R224, SRZ ;  /* 0x0000000000e07805 */ /* 0x000fc4000001ff00 */
[----:B------:R-:W-:Y:S02]  /*42f0*/  CS2R R222, SRZ ;  /* 0x0000000000de7805 */ /* 0x000fe4000001ff00 */
[----:B------:R-:W-:Y:S01]  /*4300*/  CS2R R220, SRZ ;  /* 0x0000000000dc7805 */ /* 0x000fe2000001ff00 */
[----:B------:R0:W-:Y:S01]  /*4310*/  STL [R1+0x2c4], RZ ;  /* 0x0002c4ff01007387 */ /* 0x0001e20000100800 */
[----:B------:R-:W-:Y:S02]  /*4320*/  CS2R R218, SRZ ;  /* 0x0000000000da7805 */ /* 0x000fe4000001ff00 */
[----:B------:R-:W-:Y:S02]  /*4330*/  CS2R R216, SRZ ;  /* 0x0000000000d87805 */ /* 0x000fe4000001ff00 */
[----:B------:R-:W-:Y:S01]  /*4340*/  CS2R R214, SRZ ;  /* 0x0000000000d67805 */ /* 0x000fe2000001ff00 */
        /* <DEDUP_REMOVED lines=54> */
[----:B------:R-:W-:Y:S01]  /*46b0*/  CS2R R4, SRZ ;  /* 0x0000000000047805 */ /* 0x000fe2000001ff00 */
[----:B------:R-:W-:Y:S01]  /*46c0*/  IMAD.MOV.U32 R3, RZ, RZ, RZ ;  /* 0x000000ffff037224 */ /* 0x000fe200078e00ff */
        /* <DEDUP_REMOVED lines=35> */
[----:B---3--:R-:W-:-:S06]  /*4900*/  WARPGROUP.ARRIVE ;  /* 0x00000000000079c5 */ /* 0x008fcc0000000000 */
[----:B------:R-:W-:Y:S03]  /*4910*/  QGMMA.64x256x32.F32.E4M3.E4M3 R24, gdesc[UR16], R24, gsb0 ;  /* 0x03e00000101879f3 */ /* 0x000fe60008000818 */
[----:B------:R-:W-:Y:S02]  /*4920*/  WARPGROUP.DEPBAR.LE gsb0, 0x0 ;  /* 0x00008000000079c5 */ /* 0x000fe40000010000 */
[----:B0-----:R-:W-:Y:S05]  /*4930*/  @!P0 BRA `(.L_x_18) ;  /* 0x0000002000f88947 */ /* 0x001fea0003800000 */
[----:B------:R-:W3:Y:S04]  /*4940*/  LDL R3, [R1] ;  /* 0x0000000001037983 */ /* 0x000ee80000100800 */
[----:B------:R-:W4:Y:S04]  /*4950*/  LDL R4, [R1+0x4] ;  /* 0x0000040001047983 */ /* 0x000f280000100800 */
[----:B------:R-:W5:Y:S04]  /*4960*/  LDL R5, [R1+0x8] ;  /* 0x0000080001057983 */ /* 0x000f680000100800 */
[----:B------:R-:W2:Y:S04]  /*4970*/  LDL R6, [R1+0xc] ;  /* 0x00000c0001067983 */ /* 0x000ea80000100800 */
        /* <DEDUP_REMOVED lines=101> */
[----:B------:R0:W-:Y:S04]  /*4fd0*/  STL [R1+0x4bc], R131 ;  /* 0x0004bc8301007387 */ /* 0x0001e80000100800 */
[----:B0-----:R-:W2:Y:S04]  /*4fe0*/  LDL R131, [R1+0x1a4] ;  /* 0x0001a40001837983 */ /* 0x001ea80000100800 */
        /* <DEDUP_REMOVED lines=39> */
[----:B0-----:R-:W2:Y:S01]  /*5260*/  LDL R151, [R1+0x1f4] ;  /* 0x0001f40001977983 */ /* 0x001ea20000100800 */
[----:B------:R-:W-:-:S01]  /*5270*/  FADD R2, RZ, R2 ;  /* 0x00000002ff027221 */ /* 0x000fc20000000000 */
[----:B------:R-:W-:Y:S01]  /*5280*/  FADD R0, RZ, R0 ;  /* 0x00000000ff007221 */ /* 0x000fe20000000000 */
[----:B---3--:R-:W-:-:S01]  /*5290*/  FADD R3, RZ, R3 ;  /* 0x00000003ff037221 */ /* 0x008fc20000000000 */
[----:B----4-:R-:W-:Y:S01]  /*52a0*/  FADD R4, RZ, R4 ;  /* 0x00000004ff047221 */ /* 0x010fe20000000000 */
[----:B-----5:R-:W-:-:S01]  /*52b0*/  FADD R5, RZ, R5 ;  /* 0x00000005ff057221 */ /* 0x020fc20000000000 */
[----:B--2---:R-:W-:Y:S01]  /*52c0*/  FADD R6, RZ, R6 ;  /* 0x00000006ff067221 */ /* 0x004fe20000000000 */
[----:B------:R-:W-:-:S01]  /*52d0*/  FADD R7, RZ, R7 ;  /* 0x00000007ff077221 */ /* 0x000fc20000000000 */
[----:B------:R-:W-:Y:S01]  /*52e0*/  FADD R8, RZ, R8 ;  /* 0x00000008ff087221 */ /* 0x000fe20000000000 */
        /* <DEDUP_REMOVED lines=13> */
[----:B------:R-:W2:Y:S01]  /*53c0*/  LDL.LU R131, [R1+0x4bc] ;  /* 0x0004bc0001837983 */ /* 0x000ea20000300800 */
        /* <DEDUP_REMOVED lines=13> */
[----:B------:R-:W3:Y:S01]  /*54a0*/  LDL.LU R132, [R1+0x4b8] ;  /* 0x0004b80001847983 */ /* 0x000ee20000300800 */
        /* <DEDUP_REMOVED lines=16> */
[----:B------:R0:W-:Y:S01]  /*55b0*/  STL [R1+0x200], R133 ;  /* 0x0002008501007387 */ /* 0x0001e20000100800 */
        /* <DEDUP_REMOVED lines=9> */
[----:B0-----:R-:W4:Y:S01]  /*5650*/  LDL.LU R133, [R1+0x4b4] ;  /* 0x0004b40001857983 */ /* 0x001f220000300800 */
[----:B------:R-:W-:-:S01]  /*5660*/  FADD R184, RZ, R184 ;  /* 0x000000b8ffb87221 */ /* 0x000fc20000000000 */
[----:B------:R-:W-:Y:S01]  /*5670*/  FADD R185, RZ, R185 ;  /* 0x000000b9ffb97221 */ /* 0x000fe20000000000 */
[----:B------:R-:W-:-:S01]  /*5680*/  FADD R186, RZ, R186 ;  /* 0x000000baffba7221 */ /* 0x000fc20000000000 */
        /* <DEDUP_REMOVED lines=10> */
[----:B0-----:R-:W5:Y:S01]  /*5730*/  LDL.LU R134, [R1+0x4b0] ;  /* 0x0004b00001867983 */ /* 0x001f620000300800 */
        /* <DEDUP_REMOVED lines=52> */
[----:B0-----:R-:W5:Y:S04]  /*5a80*/  LDL.LU R138, [R1+0x4a0] ;  /* 0x0004a000018a7983 */ /* 0x001f680000300800 */
[----:B------:R0:W-:Y:S01]  /*5a90*/  STL [R1+0x218], R139 ;  /* 0x0002188b01007387 */ /* 0x0001e20000100800 */
[----:B------:R-:W-:-:S03]  /*5aa0*/  FADD R140, RZ, R140 ;  /* 0x0000008cff8c7221 */ /* 0x000fc60000000000 */
        /* <DEDUP_REMOVED lines=34> */
[----:B------:R0:W-:Y:S04]  /*5cd0*/  STL [R1+0x248], R151 ;  /* 0x0002489701007387 */ /* 0x0001e80000100800 */
[----:B0-----:R-:W5:Y:S04]  /*5ce0*/  LDL.LU R151, [R1+0x46c] ;  /* 0x00046c0001977983 */ /* 0x001f680000300800 */
[----:B------:R0:W-:Y:S04]  /*5cf0*/  STL [R1+0x24c], R2 ;  /* 0x00024c0201007387 */ /* 0x0001e80000100800 */
[----:B------:R1:W-:Y:S01]  /*5d00*/  STL [R1+0x250], R0 ;  /* 0x0002500001007387 */ /* 0x0003e20000100800 */
[----:B0-----:R-:W-:-:S01]  /*5d10*/  FADD R2, RZ, R24 ;  /* 0x00000018ff027221 */ /* 0x001fc20000000000 */
[----:B-1----:R-:W-:-:S04]  /*5d20*/  FADD R0, RZ, R25 ;  /* 0x00000019ff007221 */ /* 0x002fc80000000000 */
        /* <DEDUP_REMOVED lines=211> */
[----:B--2---:R-:W-:-:S04]  /*6a60*/  FADD R0, RZ, R131 ;  /* 0x00000083ff007221 */ /* 0x004fc80000000000 */
[----:B------:R3:W-:Y:S04]  /*6a70*/  STL [R1+0x3fc], R2 ;  /* 0x0003fc0201007387 */ /* 0x0007e80000100800 */
[----:B------:R4:W-:Y:S01]  /*6a80*/  STL [R1+0x400], R0 ;  /* 0x0004000001007387 */ /* 0x0009e20000100800 */
[----:B---3--:R-:W-:-:S01]  /*6a90*/  FADD R2, RZ, R132 ;  /* 0x00000084ff027221 */ /* 0x008fc20000000000 */
[----:B----4-:R-:W-:-:S04]  /*6aa0*/  FADD R0, RZ, R133 ;  /* 0x00000085ff007221 */ /* 0x010fc80000000000 */
[----:B------:R5:W-:Y:S04]  /*6ab0*/  STL [R1+0x404], R2 ;  /* 0x0004040201007387 */ /* 0x000be80000100800 */
[----:B------:R0:W-:Y:S01]  /*6ac0*/  STL [R1+0x408], R0 ;  /* 0x0004080001007387 */ /* 0x0001e20000100800 */
[----:B-----5:R-:W-:-:S01]  /*6ad0*/  FADD R2, RZ, R134 ;  /* 0x00000086ff027221 */ /* 0x020fc20000000000 */
[----:B0-----:R-:W-:-:S04]  /*6ae0*/  FADD R0, RZ, R135 ;  /* 0x00000087ff007221 */ /* 0x001fc80000000000 */
        /* <DEDUP_REMOVED lines=34> */
[----:B------:R-:W-:-:S05]  /*6d10*/  UMOV UR6, URZ ;  /* 0x0000003f00067c82 */ /* 0x000fca0008000000 */
.L_x_18:
[----:B------:R-:W-:-:S04]  /*6d20*/  UIADD3 UR14, UR5, 0x1, URZ ;  /* 0x00000001050e7890 */ /* 0x000fc8000fffe03f */
[----:B------:R-:W-:-:S04]  /*6d30*/  UISETP.NE.AND UP0, UPT, UR14, 0x6, UPT ;  /* 0x000000060e00788c */ /* 0x000fc8000bf05270 */
[----:B------:R-:W-:Y:S02]  /*6d40*/  USEL UR8, URZ, 0x1, UP0 ;  /* 0x000000013f087887 */ /* 0x000fe40008000000 */
[----:B------:R-:W-:Y:S02]  /*6d50*/  USEL UR14, UR14, URZ, UP0 ;  /* 0x0000003f0e0e7287 */ /* 0x000fe40008000000 */
[----:B------:R-:W-:-:S06]  /*6d60*/  ULOP3.LUT UR8, UR4, UR8, URZ, 0x3c, !UPT ;  /* 0x0000000804087292 */ /* 0x000fcc000f8e3c3f */
[----:B0-----:R-:W-:Y:S01]  /*6d70*/  IMAD.U32 R0, RZ, RZ, UR8 ;  /* 0x00000008ff007e24 */ /* 0x001fe2000f8e00ff */
[----:B------:R-:W-:-:S06]  /*6d80*/  UMOV UR8, 0x1 ;  /* 0x0000000100087882 */ /* 0x000fcc0000000000 */
.L_x_13:
[----:B------:R-:W-:-:S04]  /*6d90*/  UISETP.LT.AND UP0, UPT, UR9, 0x1, UPT ;  /* 0x000000010900788c */ /* 0x000fc8000bf01270 */
[----:B------:R-:W-:-:S04]  /*6da0*/  USEL UR16, UR9, 0x1, UP0 ;  /* 0x0000000109107887 */ /* 0x000fc80008000000 */
[----:B------:R-:W-:-:S04]  /*6db0*/  UIADD3 UR16, UR9, -UR16, URZ ;  /* 0x8000001009107290 */ /* 0x000fc8000fffe03f */
[----:B------:R-:W-:-:S06]  /*6dc0*/  UISETP.GE.AND UP0, UPT, UR16, 0x1, UPT ;  /* 0x000000011000788c */ /* 0x000fcc000bf06270 */
[----:B------:R-:W-:-:S13]  /*6dd0*/  PLOP3.LUT P0, PT, PT, PT, UP0, 0x80, 0x0 ;  /* 0x000000000000781c */ /* 0x000fda0003f0f008 */
[----:B------:R-:W-:Y:S05]  /*6de0*/  @!P0 BRA `(.L_x_19) ;  /* 0x0000006000508947 */ /* 0x000fea0003800000 */
[----:B------:R-:W-:Y:S01]  /*6df0*/  UMOV UR24, UR16 ;  /* 0x0000001000187c82 */ /* 0x000fe20008000000 */
[----:B------:R-:W-:Y:S01]  /*6e00*/  UMOV UR25, UR5 ;  /* 0x0000000500197c82 */ /* 0x000fe20008000000 */
[----:B------:R-:W-:-:S05]  /*6e10*/  ULDC UR26, c[0x0][0x50c] ;  /* 0x00014300001a7ab9 */ /* 0x000fca0000000800 */
.L_x_27:
[----:B------:R-:W-:-:S06]  /*6e20*/  UISETP.NE.AND UP0, UPT, UR23, 0x3, UPT ;  /* 0x000000031700788c */ /* 0x000fcc000bf05270 */
[----:B------:R-:W-:-:S13]  /*6e30*/  PLOP3.LUT P1, PT, PT, PT, UP0, 0x80, 0x0 ;  /* 0x000000000000781c */ /* 0x000fda0003f2f008 */
[----:B0-----:R-:W-:Y:S05]  /*6e40*/  @!P1 BRA `(.L_x_20) ;  /* 0x0000000000049947 */ /* 0x001fea0003800000 */
[----:B------:R-:W-:Y:S01]  /*6e50*/  BPT.TRAP 0x1 ;  /* 0x000000040000795c */ /* 0x000fe20000300000 */
.L_x_20:
[----:B------:R-:W0:Y:S01]  /*6e60*/  S2UR UR16, SR_CgaCtaId ;  /* 0x00000000001079c3 */ /* 0x000e220000008800 */
[----:B------:R-:W-:Y:S01]  /*6e70*/  UMOV UR11, 0x400 ;  /* 0x00000400000b7882 */ /* 0x000fe20000000000 */
[----:B------:R-:W-:Y:S01]  /*6e80*/  SHF.L.U32 R2, R0, 0x1f, RZ ;  /* 0x0000001f00027819 */ /* 0x000fe200000006ff */
[----:B0-----:R-:W-:-:S04]  /*6e90*/  ULEA UR11, UR16, UR11, 0x18 ;  /* 0x0000000b100b7291 */ /* 0x001fc8000f8ec03f */
[----:B------:R-:W-:-:S09]  /*6ea0*/  ULEA UR16, UR14, UR11, 0x3 ;  /* 0x0000000b0e107291 */ /* 0x000fd2000f8e183f */
[----:B------:R0:W1:Y:S01]  /*6eb0*/  SYNCS.PHASECHK.TRANS64.TRYWAIT P0, [UR16], R2 ;  /* 0x00000002ff0075a7 */ /* 0x0000620008000150 */
[----:B------:R-:W-:Y:S05]  /*6ec0*/  @!P1 BRA `(.L_x_21) ;  /* 0x0000000000049947 */ /* 0x000fea0003800000 */
[----:B------:R-:W-:Y:S01]  /*6ed0*/  BPT.TRAP 0x1 ;  /* 0x000000040000795c */ /* 0x000fe20000300000 */
.L_x_21:
[----:B-1----:R-:W-:Y:S05]  /*6ee0*/  @P0 BRA `(.L_x_22) ;  /* 0x0000000000080947 */ /* 0x002fea0003800000 */
[----:B------:R-:W1:Y:S02]  /*6ef0*/  SYNCS.PHASECHK.TRANS64.TRYWAIT P0, [UR16], R2 ;  /* 0x00000002ff0075a7 */ /* 0x000e640008000150 */
[----:B-1----:R-:W-:Y:S05]  /*6f00*/  @!P0 BRA `(.L_x_23) ;  /* 0x000001e000d08947 */ /* 0x002fea0003800000 */
.L_x_22:
        /* <DEDUP_REMOVED lines=64> */
[----:B-1----:R-:W3:Y:S04]  /*7310*/  LDL.LU.64 R108, [R1] ;  /* 0x00000000016c7983 */ /* 0x002ee80000300a00 */
        /* <DEDUP_REMOVED lines=64> */
[----:B------:R-:W-:Y:S02]  /*7720*/  UISETP.NE.AND UP0, UPT, UR7, URZ, UPT ;  /* 0x0000003f0700728c */ /* 0x000fe4000bf05270 */
[----:B------:R-:W-:Y:S02]  /*7730*/  USHF.R.U32.HI UR16, URZ, 0x4, UR16 ;  /* 0x000000043f107899 */ /* 0x000fe40008011610 */
[----:B------:R-:W-:Y:S02]  /*7740*/  USEL UR8, UR8, URZ, !UP0 ;  /* 0x0000003f08087287 */ /* 0x000fe4000c000000 */
[----:B------:R-:W-:Y:S02]  /*7750*/  ULOP3.LUT UR16, UR16, 0x3fff, URZ, 0xc0, !UPT ;  /* 0x00003fff10107892 */ /* 0x000fe4000f8ec03f */
[----:B------:R-:W-:Y:S02]  /*7760*/  UISETP.NE.U32.AND UP0, UPT, UR8, URZ, UPT ;  /* 0x0000003f0800728c */ /* 0x000fe4000bf05070 */
[----:B------:R-:W-:-:S02]  /*7770*/  ULOP3.LUT UR7, UR12, 0x10000, URZ, 0xfc, !UPT ;  /* 0x000100000c077892 */ /* 0x000fc4000f8efc3f */
[----:B------:R-:W-:Y:S02]  /*7780*/  ULOP3.LUT UR8, UR16, 0x10000, URZ, 0xfc, !UPT ;  /* 0x0001000010087892 */ /* 0x000fe4000f8efc3f */
[----:B------:R-:W-:Y:S02]  /*7790*/  ULEA UR7, UR14, UR7, 0xa ;  /* 0x000000070e077291 */ /* 0x000fe4000f8e503f */
[----:B------:R-:W-:Y:S01]  /*77a0*/  ULEA UR8, UR14, UR8, 0xa ;  /* 0x000000080e087291 */ /* 0x000fe2000f8e503f */
[----:B------:R-:W-:Y:S01]  /*77b0*/  UMOV UR17, 0x80000020 ;  /* 0x8000002000117882 */ /* 0x000fe20000000000 */
[----:B------:R-:W-:-:S03]  /*77c0*/  UMOV UR19, 0x80000020 ;  /* 0x8000002000137882 */ /* 0x000fc60000000000 */
[----:B------:R-:W-:Y:S02]  /*77d0*/  UMOV UR16, UR7 ;  /* 0x0000000700107c82 */ /* 0x000fe40008000000 */
[----:B------:R-:W-:Y:S01]  /*77e0*/  UMOV UR18, UR8 ;  /* 0x0000000800127c82 */ /* 0x000fe20008000000 */
[----:B---3--:R-:W-:-:S06]  /*77f0*/  WARPGROUP.ARRIVE ;  /* 0x00000000000079c5 */ /* 0x008fcc0000000000 */
[----:B------:R-:W-:Y:S03]  /*7800*/  QGMMA.64x256x32.F32.E4M3.E4M3 R108, gdesc[UR16], R108, UP0, gsb0 ;  /* 0x03e00000106c79f3 */ /* 0x000fe6000b80086c */
        /* <DEDUP_REMOVED lines=65> */
[----:B-1----:R-:W3:Y:S04]  /*7c20*/  LDL.LU.64 R234, [R1+0x868] ;  /* 0x0008680001ea7983 */ /* 0x002ee80000300a00 */
[----:B------:R-:W4:Y:S04]  /*7c30*/  LDL.LU.64 R232, [R1+0x860] ;  /* 0x0008600001e87983 */ /* 0x000f280000300a00 */
[----:B------:R-:W2:Y:S04]  /*7c40*/  LDL.LU.64 R230, [R1+0x858] ;  /* 0x0008580001e67983 */ /* 0x000ea80000300a00 */
        /* <DEDUP_REMOVED lines=60> */
[----:B------:R-:W2:Y:S01]  /*8010*/  LDL.LU.64 R108, [R1+0x670] ;  /* 0x00067000016c7983 */ /* 0x000ea20000300a00 */
[----:B------:R-:W-:Y:S01]  /*8020*/  UIADD3 UR16, UR7, 0x200, URZ ;  /* 0x0000020007107890 */ /* 0x000fe2000fffe03f */
[----:B------:R-:W-:-:S02]  /*8030*/  UMOV UR17, 0x80000020 ;  /* 0x8000002000117882 */ /* 0x000fc40000000000 */
[----:B---3--:R-:W-:Y:S04]  /*8040*/  STL.64 [R1+0x668], R234 ;  /* 0x000668ea01007387 */ /* 0x008fe80000100a00 */
[----:B----4-:R-:W-:Y:S04]  /*8050*/  STL.64 [R1+0x660], R232 ;  /* 0x000660e801007387 */ /* 0x010fe80000100a00 */
[----:B--2---:R-:W-:Y:S04]  /*8060*/  STL.64 [R1+0x658], R230 ;  /* 0x000658e601007387 */ /* 0x004fe80000100a00 */
        /* <DEDUP_REMOVED lines=38> */
[----:B------:R-:W-:Y:S01]  /*82d0*/  STL.64 [R1+0x520], R152 ;  /* 0x0005209801007387 */ /* 0x000fe20000100a00 */
[----:B------:R-:W-:-:S06]  /*82e0*/  WARPGROUP.ARRIVE ;  /* 0x00000000000079c5 */ /* 0x000fcc0000000000 */
[----:B------:R-:W-:Y:S03]  /*82f0*/  QGMMA.64x256x32.F32.E4M3.E4M3 R24, gdesc[UR16], R24, UP0, gsb0 ;  /* 0x03e00000101879f3 */ /* 0x000fe6000b800818 */
        /* <DEDUP_REMOVED lines=23> */
[----:B-1----:R-:W2:Y:S04]  /*8470*/  LDL.LU.64 R108, [R1] ;  /* 0x00000000016c7983 */ /* 0x002ea80000300a00 */
        /* <DEDUP_REMOVED lines=63> */
[----:B------:R-:W-:-:S02]  /*8870*/  UIADD3 UR16, UR7, 0x2, URZ ;  /* 0x0000000207107890 */ /* 0x000fc4000fffe03f */
[----:B------:R-:W-:Y:S01]  /*8880*/  UIADD3 UR18, UR8, 0x2, URZ ;  /* 0x0000000208127890 */ /* 0x000fe2000fffe03f */
[----:B------:R-:W-:Y:S01]  /*8890*/  UMOV UR17, 0x80000020 ;  /* 0x8000002000117882 */ /* 0x000fe20000000000 */
[----:B------:R-:W-:Y:S01]  /*88a0*/  UMOV UR19, 0x80000020 ;  /* 0x8000002000137882 */ /* 0x000fe20000000000 */
[----:B--2---:R-:W-:-:S06]  /*88b0*/  WARPGROUP.ARRIVE ;  /* 0x00000000000079c5 */ /* 0x004fcc0000000000 */
[----:B------:R-:W-:Y:S03]  /*88c0*/  QGMMA.64x256x32.F32.E4M3.E4M3 R108, gdesc[UR16], R108, gsb0 ;  /* 0x03e00000106c79f3 */ /* 0x000fe6000800086c */
[----:B------:R-:W-:Y:S02]  /*88d0*/  WARPGROUP.DEPBAR.LE gsb0, 0x0 ;  /* 0x00008000000079c5 */ /* 0x000fe40000010000 */
[----:B------:R-:W-:Y:S01]  /*88e0*/  STL.64 [R1], R108 ;  /* 0x0000006c01007387 */ /* 0x000fe20000100a00 */
[----:B0-----:R-:W-:-:S03]  /*88f0*/  IMAD.MOV.U32 R2, RZ, RZ, R108 ;  /* 0x000000ffff027224 */ /* 0x001fc600078e006c */
        /* <DEDUP_REMOVED lines=63> */
[----:B0-----:R0:W5:Y:S04]  /*8cf0*/  LDL.LU.64 R234, [R1+0x668] ;  /* 0x0006680001ea7983 */ /* 0x0011680000300a00 */
[----:B------:R0:W5:Y:S04]  /*8d00*/  LDL.LU.64 R232, [R1+0x660] ;  /* 0x0006600001e87983 */ /* 0x0001680000300a00 */
        /* <DEDUP_REMOVED lines=63> */
[----:B------:R-:W-:Y:S01]  /*9100*/  UMOV UR17, 0x80000020 ;  /* 0x8000002000117882 */ /* 0x000fe20000000000 */
[----:B------:R-:W-:-:S04]  /*9110*/  UIADD3 UR6, UR6, 0x2, URZ ;  /* 0x0000000206067890 */ /* 0x000fc8000fffe03f */
[----:B------:R-:W-:-:S04]  /*9120*/  UISETP.NE.AND UP0, UPT, UR6, UR26, UPT ;  /* 0x0000001a0600728c */ /* 0x000fc8000bf05270 */
[----:B------:R-:W-:-:S06]  /*9130*/  USEL UR7, URZ, 0x1, UP0 ;  /* 0x000000013f077887 */ /* 0x000fcc0008000000 */
[----:B------:R-:W-:Y:S01]  /*9140*/  ISETP.NE.AND P0, PT, RZ, UR7, PT ;  /* 0x00000007ff007c0c */ /* 0x000fe2000bf05270 */
[----:B--2---:R-:W-:-:S06]  /*9150*/  WARPGROUP.ARRIVE ;  /* 0x00000000000079c5 */ /* 0x004fcc0000000000 */
[----:B------:R-:W-:Y:S03]  /*9160*/  QGMMA.64x256x32.F32.E4M3.E4M3 R24, gdesc[UR16], R24, gsb0 ;  /* 0x03e00000101879f3 */ /* 0x000fe60008000818 */
[----:B------:R-:W-:-:S03]  /*9170*/  WARPGROUP.DEPBAR.LE gsb0, 0x0 ;  /* 0x00008000000079c5 */ /* 0x000fc60000010000 */
[----:B0-----:R-:W-:Y:S05]  /*9180*/  @!P0 BRA `(.L_x_24) ;  /* 0x0000003c000c8947 */ /* 0x001fea0003800000 */
[----:B-----5:R0:W-:Y:S04]  /*9190*/  STL [R1+0x698], R225 ;  /* 0x000698e101007387 */ /* 0x0201e80000100800 */
[----:B------:R1:W-:Y:S01]  /*91a0*/  STL [R1+0x694], R226 ;  /* 0x000694e201007387 */ /* 0x0003e20000100800 */
[----:B0-----:R-:W-:-:S03]  /*91b0*/  IMAD.MOV.U32 R225, RZ, RZ, R2 ;  /* 0x000000ffffe17224 */ /* 0x001fc600078e0002 */
[----:B-1----:R-:W2:Y:S04]  /*91c0*/  LDL R226, [R1+0x4] ;  /* 0x0000040001e27983 */ /* 0x002ea80000100800 */
[----:B------:R0:W-:Y:S04]  /*91d0*/  STL [R1+0x690], R227 ;  /* 0x000690e301007387 */ /* 0x0001e80000100800 */
[----:B0-----:R-:W3:Y:S04]  /*91e0*/  LDL R227, [R1+0x8] ;  /* 0x0000080001e37983 */ /* 0x001ee80000100800 */
[----:B------:R0:W-:Y:S04]  /*91f0*/  STL [R1+0x68c], R228 ;  /* 0x00068ce401007387 */ /* 0x0001e80000100800 */
[----:B0-----:R-:W4:Y:S04]  /*9200*/  LDL R228, [R1+0xc] ;  /* 0x00000c0001e47983 */ /* 0x001f280000100800 */
        /* <DEDUP_REMOVED lines=209> */
[----:B0-----:R-:W4:Y:S04]  /*9f20*/  LDL.LU R121, [R1+0x200] ;  /* 0x0002000001797983 */ /* 0x001f280000300800 */
        /* <DEDUP_REMOVED lines=14> */
[----:B------:R-:W4:Y:S04]  /*a010*/  LDL.LU R2, [R1+0x230] ;  /* 0x0002300001027983 */ /* 0x000f280000300800 */
        /* <DEDUP_REMOVED lines=38> */
[----:B------:R0:W-:Y:S01]  /*a280*/  STL [R1+0x47c], R148 ;  /* 0x00047c9401007387 */ /* 0x0001e20000100800 */
[----:B------:R-:W-:-:S03]  /*a290*/  FADD R3, R225, R3 ;  /* 0x00000003e1037221 */ /* 0x000fc60000000000 */
[----:B0-----:R-:W4:Y:S04]  /*a2a0*/  LDL.LU R148, [R1+0x214] ;  /* 0x0002140001947983 */ /* 0x001f280000300800 */
[----:B------:R0:W-:Y:S01]  /*a2b0*/  STL [R1+0x478], R149 ;  /* 0x0004789501007387 */ /* 0x0001e20000100800 */
[----:B--2---:R-:W-:-:S01]  /*a2c0*/  FADD R4, R226, R4 ;  /* 0x00000004e2047221 */ /* 0x004fc20000000000 */
[----:B---3--:R-:W-:Y:S02]  /*a2d0*/  FADD R5, R227, R5 ;  /* 0x00000005e3057221 */ /* 0x008fe40000000000 */
[----:B0-----:R-:W2:Y:S04]  /*a2e0*/  LDL R149, [R1+0x1f4] ;  /* 0x0001f40001957983 */ /* 0x001ea80000100800 */
[----:B------:R0:W-:Y:S01]  /*a2f0*/  STL [R1+0x474], R150 ;  /* 0x0004749601007387 */ /* 0x0001e20000100800 */
[----:B----4-:R-:W-:-:S01]  /*a300*/  FADD R6, R228, R6 ;  /* 0x00000006e4067221 */ /* 0x010fc20000000000 */
[----:B------:R-:W-:-:S02]  /*a310*/  FADD R7, R229, R7 ;  /* 0x00000007e5077221 */ /* 0x000fc40000000000 */
[----:B0-----:R-:W3:Y:S04]  /*a320*/  LDL R150, [R1+0x1c0] ;  /* 0x0001c00001967983 */ /* 0x001ee80000100800 */
[----:B------:R0:W-:Y:S01]  /*a330*/  STL [R1+0x470], R151 ;  /* 0x0004709701007387 */ /* 0x0001e20000100800 */
[----:B------:R-:W-:-:S01]  /*a340*/  FADD R8, R230, R8 ;  /* 0x00000008e6087221 */ /* 0x000fc20000000000 */
[----:B------:R-:W-:Y:S02]  /*a350*/  FADD R9, R231, R9 ;  /* 0x00000009e7097221 */ /* 0x000fe40000000000 */
[----:B0-----:R-:W4:Y:S04]  /*a360*/  LDL R151, [R1+0x1f0] ;  /* 0x0001f00001977983 */ /* 0x001f280000100800 */
[----:B------:R0:W-:Y:S01]  /*a370*/  STL [R1+0x46c], R0 ;  /* 0x00046c0001007387 */ /* 0x0001e20000100800 */
[----:B------:R-:W-:-:S01]  /*a380*/  FADD R10, R232, R10 ;  /* 0x0000000ae80a7221 */ /* 0x000fc20000000000 */
[----:B------:R-:W-:-:S02]  /*a390*/  FADD R11, R233, R11 ;  /* 0x0000000be90b7221 */ /* 0x000fc40000000000 */
[----:B0-----:R-:W2:Y:S04]  /*a3a0*/  LDL.LU R0, [R1+0x210] ;  /* 0x0002100001007983 */ /* 0x001ea80000300800 */
[----:B------:R-:W3:Y:S04]  /*a3b0*/  LDL.LU R225, [R1+0x698] ;  /* 0x0006980001e17983 */ /* 0x000ee80000300800 */
[----:B------:R-:W4:Y:S04]  /*a3c0*/  LDL.LU R226, [R1+0x694] ;  /* 0x0006940001e27983 */ /* 0x000f280000300800 */
[----:B------:R-:W2:Y:S04]  /*a3d0*/  LDL.LU R227, [R1+0x690] ;  /* 0x0006900001e37983 */ /* 0x000ea80000300800 */
[----:B------:R-:W2:Y:S04]  /*a3e0*/  LDL.LU R228, [R1+0x68c] ;  /* 0x00068c0001e47983 */ /* 0x000ea80000300800 */
[----:B------:R-:W2:Y:S01]  /*a3f0*/  LDL.LU R229, [R1+0x688] ;  /* 0x0006880001e57983 */ /* 0x000ea20000300800 */
[----:B------:R-:W-:-:S03]  /*a400*/  FADD R12, R234, R12 ;  /* 0x0000000cea0c7221 */ /* 0x000fc60000000000 */
[----:B------:R-:W2:Y:S01]  /*a410*/  LDL.LU R230, [R1+0x684] ;  /* 0x0006840001e67983 */ /* 0x000ea20000300800 */
[----:B------:R-:W-:-:S03]  /*a420*/  FADD R13, R235, R13 ;  /* 0x0000000deb0d7221 */ /* 0x000fc60000000000 */
[----:B------:R-:W2:Y:S04]  /*a430*/  LDL.LU R231, [R1+0x680] ;  /* 0x0006800001e77983 */ /* 0x000ea80000300800 */
[----:B------:R-:W2:Y:S04]  /*a440*/  LDL.LU R232, [R1+0x67c] ;  /* 0x00067c0001e87983 */ /* 0x000ea80000300800 */
[----:B------:R-:W2:Y:S04]  /*a450*/  LDL.LU R233, [R1+0x678] ;  /* 0x0006780001e97983 */ /* 0x000ea80000300800 */
[----:B------:R-:W2:Y:S04]  /*a460*/  LDL.LU R234, [R1+0x674] ;  /* 0x0006740001ea7983 */ /* 0x000ea80000300800 */
[----:B------:R-:W2:Y:S01]  /*a470*/  LDL.LU R235, [R1+0x670] ;  /* 0x0006700001eb7983 */ /* 0x000ea20000300800 */
[----:B------:R-:W-:-:S01]  /*a480*/  FADD R14, R24, R14 ;  /* 0x0000000e180e7221 */ /* 0x000fc20000000000 */
[----:B------:R-:W-:Y:S01]  /*a490*/  FADD R15, R25, R15 ;  /* 0x0000000f190f7221 */ /* 0x000fe20000000000 */
[----:B------:R-:W-:-:S01]  /*a4a0*/  FADD R16, R26, R16 ;  /* 0x000000101a107221 */ /* 0x000fc20000000000 */
[----:B------:R-:W2:Y:S01]  /*a4b0*/  LDL.LU R24, [R1+0x66c] ;  /* 0x00066c0001187983 */ /* 0x000ea20000300800 */
[----:B------:R-:W-:-:S01]  /*a4c0*/  FADD R17, R27, R17 ;  /* 0x000000111b117221 */ /* 0x000fc20000000000 */
[----:B------:R-:W-:-:S02]  /*a4d0*/  FADD R18, R28, R18 ;  /* 0x000000121c127221 */ /* 0x000fc40000000000 */
[----:B------:R-:W2:Y:S01]  /*a4e0*/  LDL.LU R25, [R1+0x668] ;  /* 0x0006680001197983 */ /* 0x000ea20000300800 */
[----:B------:R-:W-:-:S03]  /*a4f0*/  FADD R19, R29, R19 ;  /* 0x000000131d137221 */ /* 0x000fc60000000000 */
        /* <DEDUP_REMOVED lines=155> */
[----:B---3--:R-:W-:-:S03]  /*aeb0*/  FADD R225, R107, R225 ;  /* 0x000000e16be17221 */ /* 0x008fc60000000000 */
[----:B------:R-:W3:Y:S01]  /*aec0*/  LDL.LU R104, [R1+0x52c] ;  /* 0x00052c0001687983 */ /* 0x000ee20000300800 */
[----:B----4-:R-:W-:-:S03]  /*aed0*/  FADD R226, R108, R226 ;  /* 0x000000e26ce27221 */ /* 0x010fc60000000000 */
[----:B------:R-:W4:Y:S01]  /*aee0*/  LDL.LU R105, [R1+0x528] ;  /* 0x0005280001697983 */ /* 0x000f220000300800 */
[----:B--2---:R-:W-:-:S03]  /*aef0*/  FADD R227, R109, R227 ;  /* 0x000000e36de37221 */ /* 0x004fc60000000000 */
        /* <DEDUP_REMOVED lines=15> */
[----:B------:R-:W-:-:S01]  /*aff0*/  FADD R235, R117, R235 ;  /* 0x000000eb75eb7221 */ /* 0x000fc20000000000 */
[----:B------:R-:W-:Y:S02]  /*b000*/  FADD R121, R120, R121 ;  /* 0x0000007978797221 */ /* 0x000fe40000000000 */
[----:B------:R-:W2:Y:S01]  /*b010*/  LDL.LU R114, [R1+0x504] ;  /* 0x0005040001727983 */ /* 0x000ea20000300800 */
[----:B------:R-:W-:-:S03]  /*b020*/  FADD R236, R118, R236 ;  /* 0x000000ec76ec7221 */ /* 0x000fc60000000000 */
[----:B------:R-:W2:Y:S01]  /*b030*/  LDL.LU R115, [R1+0x500] ;  /* 0x0005000001737983 */ /* 0x000ea20000300800 */
[----:B------:R-:W-:-:S03]  /*b040*/  FADD R237, R119, R237 ;  /* 0x000000ed77ed7221 */ /* 0x000fc60000000000 */
[----:B------:R-:W2:Y:S01]  /*b050*/  LDL.LU R116, [R1+0x4fc] ;  /* 0x0004fc0001747983 */ /* 0x000ea20000300800 */
[----:B------:R-:W-:-:S03]  /*b060*/  FADD R123, R122, R123 ;  /* 0x0000007b7a7b7221 */ /* 0x000fc60000000000 */
[----:B------:R-:W2:Y:S04]  /*b070*/  LDL.LU R117, [R1+0x4f8] ;  /* 0x0004f80001757983 */ /* 0x000ea80000300800 */
[----:B------:R-:W2:Y:S01]  /*b080*/  LDL.LU R118, [R1+0x4f4] ;  /* 0x0004f40001767983 */ /* 0x000ea20000300800 */
[----:B------:R-:W-:-:S03]  /*b090*/  FADD R125, R124, R125 ;  /* 0x0000007d7c7d7221 */ /* 0x000fc60000000000 */
[----:B------:R-:W2:Y:S04]  /*b0a0*/  LDL.LU R119, [R1+0x4f0] ;  /* 0x0004f00001777983 */ /* 0x000ea80000300800 */
[----:B------:R-:W2:Y:S04]  /*b0b0*/  LDL.LU R120, [R1+0x4ec] ;  /* 0x0004ec0001787983 */ /* 0x000ea80000300800 */
[----:B------:R0:W-:Y:S01]  /*b0c0*/  STL [R1+0x200], R121 ;  /* 0x0002007901007387 */ /* 0x0001e20000100800 */
[----:B------:R-:W-:-:S01]  /*b0d0*/  FADD R127, R126, R127 ;  /* 0x0000007f7e7f7221 */ /* 0x000fc20000000000 */
[----:B------:R-:W-:Y:S01]  /*b0e0*/  FADD R0, R128, R0 ;  /* 0x0000000080007221 */ /* 0x000fe20000000000 */
[----:B------:R-:W-:-:S01]  /*b0f0*/  FADD R148, R150, R148 ;  /* 0x0000009496947221 */ /* 0x000fc20000000000 */
[----:B0-----:R-:W2:Y:S04]  /*b100*/  LDL.LU R121, [R1+0x4e8] ;  /* 0x0004e80001797983 */ /* 0x001ea80000300800 */
        /* <DEDUP_REMOVED lines=9> */
[----:B------:R-:W-:-:S02]  /*b1a0*/  FADD R136, R137, R136 ;  /* 0x0000008889887221 */ /* 0x000fc40000000000 */
[----:B0-----:R-:W2:Y:S04]  /*b1b0*/  LDL.LU R125, [R1+0x4d8] ;  /* 0x0004d800017d7983 */ /* 0x001ea80000300800 */
[----:B------:R-:W2:Y:S04]  /*b1c0*/  LDL.LU R126, [R1+0x4d4] ;  /* 0x0004d400017e7983 */ /* 0x000ea80000300800 */
[----:B------:R0:W-:Y:S01]  /*b1d0*/  STL [R1+0x20c], R127 ;  /* 0x00020c7f01007387 */ /* 0x0001e20000100800 */
[----:B------:R-:W-:-:S01]  /*b1e0*/  FADD R132, R134, R132 ;  /* 0x0000008486847221 */ /* 0x000fc20000000000 */
[----:B------:R-:W-:-:S02]  /*b1f0*/  FADD R2, R130, R2 ;  /* 0x0000000282027221 */ /* 0x000fc40000000000 */
[----:B0-----:R-:W2:Y:S04]  /*b200*/  LDL.LU R127, [R1+0x4d0] ;  /* 0x0004d000017f7983 */ /* 0x001ea80000300800 */
[----:B------:R-:W2:Y:S04]  /*b210*/  LDL.LU R128, [R1+0x4cc] ;  /* 0x0004cc0001807983 */ /* 0x000ea80000300800 */
[----:B------:R-:W-:Y:S04]  /*b220*/  STL [R1+0x210], R0 ;  /* 0x0002100001007387 */ /* 0x000fe80000100800 */
[----:B------:R-:W-:Y:S04]  /*b230*/  STL [R1+0x214], R148 ;  /* 0x0002149401007387 */ /* 0x000fe80000100800 */
[----:B------:R-:W-:Y:S04]  /*b240*/  STL [R1+0x218], R144 ;  /* 0x0002189001007387 */ /* 0x000fe80000100800 */
[----:B------:R-:W-:Y:S04]  /*b250*/  STL [R1+0x21c], R142 ;  /* 0x00021c8e01007387 */ /* 0x000fe80000100800 */
[----:B------:R-:W-:Y:S04]  /*b260*/  STL [R1+0x220], R140 ;  /* 0x0002208c01007387 */ /* 0x000fe80000100800 */
[----:B------:R-:W-:Y:S04]  /*b270*/  STL [R1+0x224], R138 ;  /* 0x0002248a01007387 */ /* 0x000fe80000100800 */
[----:B------:R-:W3:Y:S04]  /*b280*/  LDL.LU R130, [R1+0x234] ;  /* 0x0002340001827983 */ /* 0x000ee80000300800 */
[----:B------:R-:W-:Y:S04]  /*b290*/  STL [R1+0x228], R136 ;  /* 0x0002288801007387 */ /* 0x000fe80000100800 */
[----:B------:R0:W-:Y:S04]  /*b2a0*/  STL [R1+0x22c], R132 ;  /* 0x00022c8401007387 */ /* 0x0001e80000100800 */
[----:B0-----:R-:W4:Y:S04]  /*b2b0*/  LDL.LU R132, [R1+0x238] ;  /* 0x0002380001847983 */ /* 0x001f280000300800 */
[----:B------:R-:W2:Y:S04]  /*b2c0*/  LDL.LU R134, [R1+0x23c] ;  /* 0x00023c0001867983 */ /* 0x000ea80000300800 */
[----:B------:R0:W-:Y:S04]  /*b2d0*/  STL [R1+0x230], R2 ;  /* 0x0002300201007387 */ /* 0x0001e80000100800 */
[----:B------:R-:W2:Y:S04]  /*b2e0*/  LDL.LU R136, [R1+0x240] ;  /* 0x0002400001887983 */ /* 0x000ea80000300800 */
        /* <DEDUP_REMOVED lines=11> */
[----:B0-----:R-:W2:Y:S04]  /*b3a0*/  LDL.LU R2, [R1+0x270] ;  /* 0x0002700001027983 */ /* 0x001ea80000300800 */
[----:B------:R-:W2:Y:S01]  /*b3b0*/  LDL.LU R0, [R1+0x274] ;  /* 0x0002740001007983 */ /* 0x000ea20000300800 */
[----:B---3--:R-:W-:-:S03]  /*b3c0*/  FADD R130, R129, R130 ;  /* 0x0000008281827221 */ /* 0x008fc60000000000 */
[----:B------:R-:W3:Y:S04]  /*b3d0*/  LDL.LU R129, [R1+0x4c8] ;  /* 0x0004c80001817983 */ /* 0x000ee80000300800 */
[----:B------:R0:W-:Y:S04]  /*b3e0*/  STL [R1+0x234], R130 ;  /* 0x0002348201007387 */ /* 0x0001e80000100800 */
[----:B0-----:R-:W3:Y:S01]  /*b3f0*/  LDL.LU R130, [R1+0x4c4] ;  /* 0x0004c40001827983 */ /* 0x001ee20000300800 */
[----:B----4-:R-:W-:-:S03]  /*b400*/  FADD R132, R131, R132 ;  /* 0x0000008483847221 */ /* 0x010fc60000000000 */
[----:B------:R-:W4:Y:S01]  /*b410*/  LDL.LU R131, [R1+0x4c0] ;  /* 0x0004c00001837983 */ /* 0x000f220000300800 */
[----:B--2---:R-:W-:-:S03]  /*b420*/  FADD R134, R133, R134 ;  /* 0x0000008685867221 */ /* 0x004fc60000000000 */
[----:B------:R0:W-:Y:S01]  /*b430*/  STL [R1+0x238], R132 ;  /* 0x0002388401007387 */ /* 0x0001e20000100800 */
[----:B------:R-:W-:-:S03]  /*b440*/  FADD R136, R135, R136 ;  /* 0x0000008887887221 */ /* 0x000fc60000000000 */
[----:B0-----:R-:W2:Y:S01]  /*b450*/  LDL.LU R132, [R1+0x4bc] ;  /* 0x0004bc0001847983 */ /* 0x001ea20000300800 */
[----:B------:R-:W-:-:S03]  /*b460*/  FADD R150, R151, R150 ;  /* 0x0000009697967221 */ /* 0x000fc60000000000 */
[----:B------:R-:W2:Y:S01]  /*b470*/  LDL.LU R133, [R1+0x4b8] ;  /* 0x0004b80001857983 */ /* 0x000ea20000300800 */
[----:B------:R-:W-:-:S03]  /*b480*/  FADD R148, R149, R148 ;  /* 0x0000009495947221 */ /* 0x000fc60000000000 */
[----:B------:R0:W-:Y:S01]  /*b490*/  STL [R1+0x23c], R134 ;  /* 0x00023c8601007387 */ /* 0x0001e20000100800 */
[----:B------:R-:W-:-:S01]  /*b4a0*/  FADD R146, R147, R146 ;  /* 0x0000009293927221 */ /* 0x000fc20000000000 */
[----:B------:R-:W-:Y:S02]  /*b4b0*/  FADD R144, R145, R144 ;  /* 0x0000009091907221 */ /* 0x000fe40000000000 */
[----:B0-----:R-:W2:Y:S01]  /*b4c0*/  LDL.LU R134, [R1+0x4b4] ;  /* 0x0004b40001867983 */ /* 0x001ea20000300800 */
[----:B------:R-:W-:-:S03]  /*b4d0*/  FADD R143, R24, R143 ;  /* 0x0000008f188f7221 */ /* 0x000fc60000000000 */
[----:B------:R-:W2:Y:S01]  /*b4e0*/  LDL.LU R135, [R1+0x4b0] ;  /* 0x0004b00001877983 */ /* 0x000ea20000300800 */
[----:B------:R-:W-:-:S03]  /*b4f0*/  FADD R142, R25, R142 ;  /* 0x0000008e198e7221 */ /* 0x000fc60000000000 */
[----:B------:R0:W-:Y:S01]  /*b500*/  STL [R1+0x240], R136 ;  /* 0x0002408801007387 */ /* 0x0001e20000100800 */
[----:B------:R-:W-:-:S01]  /*b510*/  FADD R141, R26, R141 ;  /* 0x0000008d1a8d7221 */ /* 0x000fc20000000000 */
[----:B------:R-:W-:Y:S01]  /*b520*/  FADD R140, R27, R140 ;  /* 0x0000008c1b8c7221 */ /* 0x000fe20000000000 */
[----:B------:R-:W-:-:S01]  /*b530*/  FADD R139, R28, R139 ;  /* 0x0000008b1c8b7221 */ /* 0x000fc20000000000 */
[----:B0-----:R-:W2:Y:S01]  /*b540*/  LDL.LU R136, [R1+0x4ac] ;  /* 0x0004ac0001887983 */ /* 0x001ea20000300800 */
[----:B------:R-:W-:-:S03]  /*b550*/  FADD R138, R29, R138 ;  /* 0x0000008a1d8a7221 */ /* 0x000fc60000000000 */
[----:B------:R0:W-:Y:S01]  /*b560*/  STL [R1+0x244], R150 ;  /* 0x0002449601007387 */ /* 0x0001e20000100800 */
[----:B------:R-:W-:-:S03]  /*b570*/  FADD R137, R30, R137 ;  /* 0x000000891e897221 */ /* 0x000fc60000000000 */
[----:B------:R1:W-:Y:S01]  /*b580*/  STL [R1+0x248], R148 ;  /* 0x0002489401007387 */ /* 0x0003e20000100800 */
[----:B------:R-:W-:-:S03]  /*b590*/  FADD R2, R31, R2 ;  /* 0x000000021f027221 */ /* 0x000fc60000000000 */
[----:B------:R1:W-:Y:S01]  /*b5a0*/  STL [R1+0x24c], R146 ;  /* 0x00024c9201007387 */ /* 0x0003e20000100800 */
[----:B------:R-:W-:-:S03]  /*b5b0*/  FADD R0, R32, R0 ;  /* 0x0000000020007221 */ /* 0x000fc60000000000 */
[----:B------:R1:W-:Y:S04]  /*b5c0*/  STL [R1+0x250], R144 ;  /* 0x0002509001007387 */ /* 0x0003e80000100800 */
[----:B------:R1:W-:Y:S04]  /*b5d0*/  STL [R1+0x254], R143 ;  /* 0x0002548f01007387 */ /* 0x0003e80000100800 */
[----:B------:R1:W-:Y:S04]  /*b5e0*/  STL [R1+0x258], R142 ;  /* 0x0002588e01007387 */ /* 0x0003e80000100800 */
[----:B------:R1:W-:Y:S04]  /*b5f0*/  STL [R1+0x25c], R141 ;  /* 0x00025c8d01007387 */ /* 0x0003e80000100800 */
[----:B------:R1:W-:Y:S04]  /*b600*/  STL [R1+0x260], R140 ;  /* 0x0002608c01007387 */ /* 0x0003e80000100800 */
[----:B------:R1:W-:Y:S04]  /*b610*/  STL [R1+0x264], R139 ;  /* 0x0002648b01007387 */ /* 0x0003e80000100800 */
[----:B------:R1:W-:Y:S04]  /*b620*/  STL [R1+0x268], R138 ;  /* 0x0002688a01007387 */ /* 0x0003e80000100800 */
[----:B------:R-:W3:Y:S04]  /*b630*/  LDL.LU R151, [R1+0x278] ;  /* 0x0002780001977983 */ /* 0x000ee80000300800 */
[----:B------:R1:W-:Y:S04]  /*b640*/  STL [R1+0x26c], R137 ;  /* 0x00026c8901007387 */ /* 0x0003e80000100800 */
[----:B0-----:R-:W4:Y:S04]  /*b650*/  LDL.LU R150, [R1+0x27c] ;  /* 0x00027c0001967983 */ /* 0x001f280000300800 */
[----:B------:R0:W-:Y:S04]  /*b660*/  STL [R1+0x270], R2 ;  /* 0x0002700201007387 */ /* 0x0001e80000100800 */
[----:B------:R-:W2:Y:S04]  /*b670*/  LDL.LU R149, [R1+0x280] ;  /* 0x0002800001957983 */ /* 0x000ea80000300800 */
[----:B------:R0:W-:Y:S04]  /*b680*/  STL [R1+0x274], R0 ;  /* 0x0002740001007387 */ /* 0x0001e80000100800 */
[----:B-1----:R-:W2:Y:S04]  /*b690*/  LDL.LU R148, [R1+0x284] ;  /* 0x0002840001947983 */ /* 0x002ea80000300800 */
        /* <DEDUP_REMOVED lines=13> */
[----:B---3--:R-:W-:-:S05]  /*b770*/  FADD R151, R33, R151 ;  /* 0x0000009721977221 */ /* 0x008fca0000000000 */
[----:B------:R0:W-:Y:S01]  /*b780*/  STL [R1+0x278], R151 ;  /* 0x0002789701007387 */ /* 0x0001e20000100800 */
[----:B----4-:R-:W-:-:S05]  /*b790*/  FADD R150, R34, R150 ;  /* 0x0000009622967221 */ /* 0x010fca0000000000 */
[----:B------:R1:W-:Y:S01]  /*b7a0*/  STL [R1+0x27c], R150 ;  /* 0x00027c9601007387 */ /* 0x0003e20000100800 */
[----:B--2---:R-:W-:-:S05]  /*b7b0*/  FADD R149, R35, R149 ;  /* 0x0000009523957221 */ /* 0x004fca0000000000 */
[----:B------:R2:W-:Y:S01]  /*b7c0*/  STL [R1+0x280], R149 ;  /* 0x0002809501007387 */ /* 0x0005e20000100800 */
[----:B------:R-:W-:-:S01]  /*b7d0*/  FADD R148, R36, R148 ;  /* 0x0000009424947221 */ /* 0x000fc20000000000 */
[----:B------:R-:W-:-:S04]  /*b7e0*/  FADD R147, R37, R147 ;  /* 0x0000009325937221 */ /* 0x000fc80000000000 */
[----:B------:R3:W-:Y:S01]  /*b7f0*/  STL [R1+0x284], R148 ;  /* 0x0002849401007387 */ /* 0x0007e20000100800 */
[----:B------:R-:W-:-:S03]  /*b800*/  FADD R146, R38, R146 ;  /* 0x0000009226927221 */ /* 0x000fc60000000000 */
        /* <DEDUP_REMOVED lines=20> */
[----:B0-----:R-:W4:Y:S01]  /*b950*/  LDL.LU R151, [R1+0x2bc] ;  /* 0x0002bc0001977983 */ /* 0x001f220000300800 */
[----:B------:R-:W-:-:S03]  /*b960*/  FADD R0, R49, R0 ;  /* 0x0000000031007221 */ /* 0x000fc60000000000 */
[----:B------:R0:W-:Y:S04]  /*b970*/  STL [R1+0x2b0], R137 ;  /* 0x0002b08901007387 */ /* 0x0001e80000100800 */
[----:B-1----:R-:W4:Y:S04]  /*b980*/  LDL.LU R150, [R1+0x2c0] ;  /* 0x0002c00001967983 */ /* 0x002f280000300800 */
[----:B------:R1:W-:Y:S04]  /*b990*/  STL [R1+0x2b4], R2 ;  /* 0x0002b40201007387 */ /* 0x0003e80000100800 */
[----:B--2---:R-:W2:Y:S04]  /*b9a0*/  LDL.LU R149, [R1+0x2c4] ;  /* 0x0002c40001957983 */ /* 0x004ea80000300800 */
[----:B------:R1:W-:Y:S04]  /*b9b0*/  STL [R1+0x2b8], R0 ;  /* 0x0002b80001007387 */ /* 0x0003e80000100800 */
[----:B---3--:R-:W3:Y:S04]  /*b9c0*/  LDL.LU R148, [R1+0x2c8] ;  /* 0x0002c80001947983 */ /* 0x008ee80000300800 */
[----:B----4-:R-:W4:Y:S04]  /*b9d0*/  LDL.LU R147, [R1+0x2cc] ;  /* 0x0002cc0001937983 */ /* 0x010f280000300800 */
[----:B------:R-:W4:Y:S04]  /*b9e0*/  LDL.LU R146, [R1+0x2d0] ;  /* 0x0002d00001927983 */ /* 0x000f280000300800 */
        /* <DEDUP_REMOVED lines=8> */
[----:B0-----:R-:W4:Y:S04]  /*ba70*/  LDL.LU R137, [R1+0x2f4] ;  /* 0x0002f40001897983 */ /* 0x001f280000300800 */
[----:B-1----:R-:W4:Y:S04]  /*ba80*/  LDL.LU R2, [R1+0x2f8] ;  /* 0x0002f80001027983 */ /* 0x002f280000300800 */
[----:B------:R-:W4:Y:S01]  /*ba90*/  LDL.LU R0, [R1+0x2fc] ;  /* 0x0002fc0001007983 */ /* 0x000f220000300800 */
[----:B------:R-:W-:-:S01]  /*baa0*/  FADD R151, R50, R151 ;  /* 0x0000009732977221 */ /* 0x000fc20000000000 */
[----:B------:R-:W-:-:S04]  /*bab0*/  FADD R150, R51, R150 ;  /* 0x0000009633967221 */ /* 0x000fc80000000000 */
[----:B------:R0:W-:Y:S01]  /*bac0*/  STL [R1+0x2bc], R151 ;  /* 0x0002bc9701007387 */ /* 0x0001e20000100800 */
[----:B--2---:R-:W-:-:S03]  /*bad0*/  FADD R149, R52, R149 ;  /* 0x0000009534957221 */ /* 0x004fc60000000000 */
[----:B------:R1:W-:Y:S01]  /*bae0*/  STL [R1+0x2c0], R150 ;  /* 0x0002c09601007387 */ /* 0x0003e20000100800 */
[----:B---3--:R-:W-:-:S03]  /*baf0*/  FADD R148, R53, R148 ;  /* 0x0000009435947221 */ /* 0x008fc60000000000 */
[----:B------:R2:W-:Y:S01]  /*bb00*/  STL [R1+0x2c4], R149 ;  /* 0x0002c49501007387 */ /* 0x0005e20000100800 */
[----:B----4-:R-:W-:-:S03]  /*bb10*/  FADD R147, R54, R147 ;  /* 0x0000009336937221 */ /* 0x010fc60000000000 */
        /* <DEDUP_REMOVED lines=198> */
[----:B------:R-:W-:Y:S01]  /*c780*/  STL [R1+0x3cc], R151 ;  /* 0x0003cc9701007387 */ /* 0x000fe20000100800 */
[----:B--2---:R-:W-:-:S03]  /*c790*/  FADD R149, R120, R149 ;  /* 0x0000009578957221 */ /* 0x004fc60000000000 */
[----:B------:R-:W-:Y:S01]  /*c7a0*/  STL [R1+0x3d0], R150 ;  /* 0x0003d09601007387 */ /* 0x000fe20000100800 */
[----:B---3--:R-:W-:-:S03]  /*c7b0*/  FADD R148, R121, R148 ;  /* 0x0000009479947221 */ /* 0x008fc60000000000 */
[----:B------:R-:W-:Y:S01]  /*c7c0*/  STL [R1+0x3d4], R149 ;  /* 0x0003d49501007387 */ /* 0x000fe20000100800 */
[----:B----4-:R-:W-:-:S03]  /*c7d0*/  FADD R147, R122, R147 ;  /* 0x000000937a937221 */ /* 0x010fc60000000000 */
[----:B------:R-:W-:Y:S01]  /*c7e0*/  STL [R1+0x3d8], R148 ;  /* 0x0003d89401007387 */ /* 0x000fe20000100800 */
[----:B------:R-:W-:-:S03]  /*c7f0*/  FADD R146, R123, R146 ;  /* 0x000000927b927221 */ /* 0x000fc60000000000 */
        /* <DEDUP_REMOVED lines=18> */
[----:B------:R-:W-:Y:S04]  /*c920*/  STL [R1+0x400], R138 ;  /* 0x0004008a01007387 */ /* 0x000fe80000100800 */
[----:B------:R0:W-:Y:S04]  /*c930*/  STL [R1+0x404], R137 ;  /* 0x0004048901007387 */ /* 0x0001e80000100800 */
[----:B0-----:R-:W2:Y:S01]  /*c940*/  LDL.LU R137, [R1+0x410] ;  /* 0x0004100001897983 */ /* 0x001ea20000300800 */
[----:B------:R-:W-:-:S01]  /*c950*/  FADD R2, R133, R2 ;  /* 0x0000000285027221 */ /* 0x000fc20000000000 */
[----:B------:R-:W-:-:S02]  /*c960*/  FADD R0, R134, R0 ;  /* 0x0000000086007221 */ /* 0x000fc40000000000 */
[----:B------:R-:W3:Y:S04]  /*c970*/  LDL.LU R138, [R1+0x414] ;  /* 0x00041400018a7983 */ /* 0x000ee80000300800 */
[----:B------:R-:W-:Y:S04]  /*c980*/  STL [R1+0x408], R2 ;  /* 0x0004080201007387 */ /* 0x000fe80000100800 */
[----:B------:R-:W4:Y:S04]  /*c990*/  LDL.LU R139, [R1+0x418] ;  /* 0x00041800018b7983 */ /* 0x000f280000300800 */
[----:B------:R0:W-:Y:S04]  /*c9a0*/  STL [R1+0x40c], R0 ;  /* 0x00040c0001007387 */ /* 0x0001e80000100800 */
        /* <DEDUP_REMOVED lines=13> */
[----:B------:R-:W4:Y:S01]  /*ca80*/  LDL.LU R2, [R1+0x450] ;  /* 0x0004500001027983 */ /* 0x000f220000300800 */
[----:B--2---:R-:W-:-:S05]  /*ca90*/  FADD R137, R135, R137 ;  /* 0x0000008987897221 */ /* 0x004fca0000000000 */
[----:B------:R0:W-:Y:S04]  /*caa0*/  STL [R1+0x410], R137 ;  /* 0x0004108901007387 */ /* 0x0001e80000100800 */
[----:B0-----:R-:W4:Y:S01]  /*cab0*/  LDL.LU R137, [R1+0x4a8] ;  /* 0x0004a80001897983 */ /* 0x001f220000300800 */
[----:B---3--:R-:W-:-:S05]  /*cac0*/  FADD R138, R136, R138 ;  /* 0x0000008a888a7221 */ /* 0x008fca0000000000 */
[----:B------:R0:W-:Y:S04]  /*cad0*/  STL [R1+0x414], R138 ;  /* 0x0004148a01007387 */ /* 0x0001e80000100800 */
[----:B0-----:R-:W2:Y:S01]  /*cae0*/  LDL.LU R138, [R1+0x4a4] ;  /* 0x0004a400018a7983 */ /* 0x001ea20000300800 */
[----:B----4-:R-:W-:-:S05]  /*caf0*/  FADD R139, R137, R139 ;  /* 0x0000008b898b7221 */ /* 0x010fca0000000000 */
[----:B------:R0:W-:Y:S04]  /*cb00*/  STL [R1+0x418], R139 ;  /* 0x0004188b01007387 */ /* 0x0001e80000100800 */
[----:B0-----:R-:W3:Y:S01]  /*cb10*/  LDL.LU R139, [R1+0x4a0] ;  /* 0x0004a000018b7983 */ /* 0x001ee20000300800 */
[----:B--2---:R-:W-:-:S05]  /*cb20*/  FADD R140, R138, R140 ;  /* 0x0000008c8a8c7221 */ /* 0x004fca0000000000 */
[----:B------:R0:W-:Y:S04]  /*cb30*/  STL [R1+0x41c], R140 ;  /* 0x00041c8c01007387 */ /* 0x0001e80000100800 */
[----:B0-----:R-:W2:Y:S01]  /*cb40*/  LDL.LU R140, [R1+0x49c] ;  /* 0x00049c00018c7983 */ /* 0x001ea20000300800 */
[----:B---3--:R-:W-:-:S05]  /*cb50*/  FADD R141, R139, R141 ;  /* 0x0000008d8b8d7221 */ /* 0x008fca0000000000 */
        /* <DEDUP_REMOVED lines=34> */
[----:B0-----:R0:W5:Y:S01]  /*cd80*/  LDL.LU R0, [R1+0x46c] ;  /* 0x00046c0001007983 */ /* 0x0011620000300800 */
[----:B------:R-:W-:Y:S01]  /*cd90*/  UMOV UR6, URZ ;  /* 0x0000003f00067c82 */ /* 0x000fe20008000000 */
[----:B---3--:R-:W-:-:S05]  /*cda0*/  FADD R2, R2, R151 ;  /* 0x0000009702027221 */ /* 0x008fca0000000000 */
[----:B------:R0:W-:Y:S02]  /*cdb0*/  STL [R1+0x450], R2 ;  /* 0x0004500201007387 */ /* 0x0001e40000100800 */
.L_x_24:
[----:B------:R-:W-:Y:S05]  /*cdc0*/  @!P1 BRA `(.L_x_25) ;  /* 0x0000000000049947 */ /* 0x000fea0003800000 */
[----:B------:R-:W-:Y:S01]  /*cdd0*/  BPT.TRAP 0x1 ;  /* 0x000000040000795c */ /* 0x000fe20000300000 */
.L_x_25:
[----:B------:R-:W-:Y:S02]  /*cde0*/  UISETP.GT.U32.AND UP0, UPT, UR13, 0x1, UPT ;  /* 0x000000010d00788c */ /* 0x000fe4000bf04070 */
[----:B------:R-:W-:-:S04]  /*cdf0*/  ULEA UR8, UR25, UR11, 0x3 ;  /* 0x0000000b19087291 */ /* 0x000fc8000f8e183f */
[----:B------:R-:W-:Y:S01]  /*ce00*/  UIADD3 UR8, UR8, 0x30, URZ ;  /* 0x0000003008087890 */ /* 0x000fe2000fffe03f */
[----:B------:R-:W-:-:S03]  /*ce10*/  PLOP3.LUT P0, PT, PT, PT, UP0, 0x80, 0x0 ;  /* 0x000000000000781c */ /* 0x000fc60003f0f008 */
[----:B------:R-:W-:-:S09]  /*ce20*/  UPRMT UR8, URZ, 0x654, UR8 ;  /* 0x000006543f087896 */ /* 0x000fd20008000008 */
[----:B------:R-:W-:Y:S01]  /*ce30*/  SYNCS.ARRIVE.TRANS64.RED.A1T0 RZ, [UR8], RZ ;  /* 0x000000ffffff79a7 */ /* 0x000fe20008100408 */
[----:B------:R-:W-:Y:S05]  /*ce40*/  @P0 BRA `(.L_x_26) ;  /* 0x0000000000040947 */ /* 0x000fea0003800000 */
[----:B------:R-:W-:Y:S01]  /*ce50*/  BPT.TRAP 0x1 ;  /* 0x000000040000795c */ /* 0x000fe20000300000 */
.L_x_26:
[----:B------:R-:W-:Y:S02]  /*ce60*/  UISETP.GT.AND UP2, UPT, UR24, 0x1, UPT ;  /* 0x000000011800788c */ /* 0x000fe4000bf44270 */
[----:B------:R-:W-:Y:S02]  /*ce70*/  UIADD3 UR14, UR14, 0x1, URZ ;  /* 0x000000010e0e7890 */ /* 0x000fe4000fffe03f */
[----:B------:R-:W-:Y:S02]  /*ce80*/  UIADD3 UR25, UR25, 0x1, URZ ;  /* 0x0000000119197890 */ /* 0x000fe4000fffe03f */
[----:B------:R-:W-:Y:S01]  /*ce90*/  PLOP3.LUT P0, PT, PT, PT, UP2, 0x80, 0x0 ;  /* 0x000000000000781c */ /* 0x000fe20003f0f028 */
[----:B------:R-:W-:Y:S02]  /*cea0*/  UISETP.NE.AND UP0, UPT, UR14, 0x6, UPT ;  /* 0x000000060e00788c */ /* 0x000fe4000bf05270 */
[----:B------:R-:W-:Y:S02]  /*ceb0*/  UISETP.NE.AND UP1, UPT, UR25, 0x6, UPT ;  /* 0x000000061900788c */ /* 0x000fe4000bf25270 */
[----:B------:R-:W-:-:S02]  /*cec0*/  USEL UR8, URZ, 0x1, UP0 ;  /* 0x000000013f087887 */ /* 0x000fc40008000000 */
[----:B------:R-:W-:Y:S02]  /*ced0*/  UIADD3 UR24, UR24, -0x1, URZ ;  /* 0xffffffff18187890 */ /* 0x000fe4000fffe03f */
[----:B------:R-:W-:Y:S02]  /*cee0*/  USEL UR14, UR14, URZ, UP0 ;  /* 0x0000003f0e0e7287 */ /* 0x000fe40008000000 */
[----:B-----5:R-:W-:Y:S01]  /*cef0*/  LOP3.LUT R0, R0, UR8, RZ, 0x3c, !PT ;  /* 0x0000000800007c12 */ /* 0x020fe2000f8e3cff */
[----:B------:R-:W-:Y:S01]  /*cf00*/  USEL UR25, UR25, URZ, UP1 ;  /* 0x0000003f19197287 */ /* 0x000fe20008800000 */
[----:B------:R-:W-:Y:S01]  /*cf10*/  UMOV UR8, 0x1 ;  /* 0x0000000100087882 */ /* 0x000fe20000000000 */
[----:B------:R-:W-:Y:S10]  /*cf20*/  @P0 BRA `(.L_x_27) ;  /* 0xffffff9c00bc0947 */ /* 0x000ff4000383ffff */
.L_x_19:
[----:B------:R-:W-:-:S04]  /*cf30*/  UISETP.NE.AND UP0, UPT, UR6, URZ, UPT ;  /* 0x0000003f0600728c */ /* 0x000fc8000bf05270 */
[----:B------:R-:W-:-:S06]  /*cf40*/  USEL UR6, URZ, 0x1, !UP0 ;  /* 0x000000013f067887 */ /* 0x000fcc000c000000 */
[----:B------:R-:W-:-:S13]  /*cf50*/  ISETP.NE.AND P0, PT, RZ, UR6, PT ;  /* 0x00000006ff007c0c */ /* 0x000fda000bf05270 */
[----:B------:R-:W-:Y:S05]  /*cf60*/  @!P0 BRA `(.L_x_28) ;  /* 0x0000003800108947 */ /* 0x000fea0003800000 */
[----:B------:R1:W-:Y:S04]  /*cf70*/  STL [R1+0x61c], R43 ;  /* 0x00061c2b01007387 */ /* 0x0003e80000100800 */
[----:B-1----:R-:W3:Y:S04]  /*cf80*/  LDL.LU R43, [R1] ;  /* 0x00000000012b7983 */ /* 0x002ee80000300800 */
[----:B------:R1:W-:Y:S04]  /*cf90*/  STL [R1+0x618], R44 ;  /* 0x0006182c01007387 */ /* 0x0003e80000100800 */
[----:B-1----:R-:W4:Y:S04]  /*cfa0*/  LDL.LU R44, [R1+0x4] ;  /* 0x00000400012c7983 */ /* 0x002f280000300800 */
[----:B------:R1:W-:Y:S04]  /*cfb0*/  STL [R1+0x614], R45 ;  /* 0x0006142d01007387 */ /* 0x0003e80000100800 */
[----:B-1----:R-:W5:Y:S04]  /*cfc0*/  LDL.LU R45, [R1+0x8] ;  /* 0x00000800012d7983 */ /* 0x002f680000300800 */
[----:B------:R1:W-:Y:S04]  /*cfd0*/  STL [R1+0x610], R46 ;  /* 0x0006102e01007387 */ /* 0x0003e80000100800 */
[----:B-1----:R-:W2:Y:S04]  /*cfe0*/  LDL.LU R46, [R1+0xc] ;  /* 0x00000c00012e7983 */ /* 0x002ea80000300800 */
        /* <DEDUP_REMOVED lines=138> */
[----:B------:R-:W2:Y:S04]  /*d890*/  LDL.LU R0, [R1+0x1b0] ;  /* 0x0001b00001007983 */ /* 0x000ea80000300800 */
[----:B0-----:R-:W2:Y:S04]  /*d8a0*/  LDL.LU R2, [R1+0x204] ;  /* 0x0002040001027983 */ /* 0x001ea80000300800 */
[----:B------:R0:W-:Y:S04]  /*d8b0*/  STL [R1+0x4f8], R116 ;  /* 0x0004f87401007387 */ /* 0x0001e80000100800 */
        /* <DEDUP_REMOVED lines=66> */
[----:B0-----:R-:W2:Y:S01]  /*dce0*/  LDL.LU R149, [R1+0x12c] ;  /* 0x00012c0001957983 */ /* 0x001ea20000300800 */
[----:B---3--:R-:W-:-:S03]  /*dcf0*/  FADD R3, R43, R3 ;  /* 0x000000032b037221 */ /* 0x008fc60000000000 */
[----:B------:R0:W-:Y:S01]  /*dd00*/  STL [R1+0x470], R150 ;  /* 0x0004709601007387 */ /* 0x0001e20000100800 */
[----:B----4-:R-:W-:Y:S01]  /*dd10*/  FADD R4, R44, R4 ;  /* 0x000000042c047221 */ /* 0x010fe20000000000 */
[----:B-----5:R-:W-:Y:S01]  /*dd20*/  FADD R5, R45, R5 ;  /* 0x000000052d057221 */ /* 0x020fe20000000000 */
[----:B--2---:R-:W-:Y:S01]  /*dd30*/  FADD R6, R46, R6 ;  /* 0x000000062e067221 */ /* 0x004fe20000000000 */
[----:B------:R-:W-:Y:S01]  /*dd40*/  FADD R7, R47, R7 ;  /* 0x000000072f077221 */ /* 0x000fe20000000000 */
[----:B0-----:R-:W2:Y:S04]  /*dd50*/  LDL.LU R150, [R1+0x128] ;  /* 0x0001280001967983 */ /* 0x001ea80000300800 */
[----:B------:R0:W-:Y:S01]  /*dd60*/  STL [R1+0x46c], R151 ;  /* 0x00046c9701007387 */ /* 0x0001e20000100800 */
[----:B------:R-:W-:Y:S01]  /*dd70*/  FADD R8, R48, R8 ;  /* 0x0000000830087221 */ /* 0x000fe20000000000 */
[----:B------:R-:W-:Y:S01]  /*dd80*/  FADD R9, R49, R9 ;  /* 0x0000000931097221 */ /* 0x000fe20000000000 */
[----:B------:R-:W-:Y:S01]  /*dd90*/  FADD R10, R50, R10 ;  /* 0x0000000a320a7221 */ /* 0x000fe20000000000 */
[----:B0-----:R-:W3:Y:S04]  /*dda0*/  LDL.LU R151, [R1+0x124] ;  /* 0x0001240001977983 */ /* 0x001ee80000300800 */
[----:B------:R-:W4:Y:S04]  /*ddb0*/  LDL.LU R43, [R1+0x61c] ;  /* 0x00061c00012b7983 */ /* 0x000f280000300800 */
[----:B------:R-:W5:Y:S04]  /*ddc0*/  LDL.LU R44, [R1+0x618] ;  /* 0x00061800012c7983 */ /* 0x000f680000300800 */
[----:B------:R-:W4:Y:S04]  /*ddd0*/  LDL.LU R45, [R1+0x614] ;  /* 0x00061400012d7983 */ /* 0x000f280000300800 */
[----:B------:R-:W5:Y:S01]  /*dde0*/  LDL.LU R46, [R1+0x610] ;  /* 0x00061000012e7983 */ /* 0x000f620000300800 */
[----:B------:R-:W-:-:S03]  /*ddf0*/  FADD R11, R51, R11 ;  /* 0x0000000b330b7221 */ /* 0x000fc60000000000 */
[----:B------:R-:W4:Y:S01]  /*de00*/  LDL.LU R47, [R1+0x60c] ;  /* 0x00060c00012f7983 */ /* 0x000f220000300800 */
[----:B------:R-:W-:-:S03]  /*de10*/  FADD R12, R52, R12 ;  /* 0x0000000c340c7221 */ /* 0x000fc60000000000 */
        /* <DEDUP_REMOVED lines=132> */
[----:B------:R-:W5:Y:S04]  /*e660*/  LDL.LU R114, [R1+0x500] ;  /* 0x0005000001727983 */ /* 0x000f680000300800 */
[----:B------:R-:W5:Y:S01]  /*e670*/  LDL.LU R115, [R1+0x4fc] ;  /* 0x0004fc0001737983 */ /* 0x000f620000300800 */
[----:B------:R-:W-:Y:S01]  /*e680*/  FADD R206, R149, R206 ;  /* 0x000000ce95ce7221 */ /* 0x000fe20000000000 */
[----:B------:R-:W-:Y:S01]  /*e690*/  FADD R237, R118, R237 ;  /* 0x000000ed76ed7221 */ /* 0x000fe20000000000 */
[----:B------:R-:W-:Y:S01]  /*e6a0*/  FADD R236, R119, R236 ;  /* 0x000000ec77ec7221 */ /* 0x000fe20000000000 */
[----:B------:R0:W-:Y:S01]  /*e6b0*/  STL [R1+0x200], R116 ;  /* 0x0002007401007387 */ /* 0x0001e20000100800 */
[----:B------:R-:W-:Y:S01]  /*e6c0*/  FADD R235, R120, R235 ;  /* 0x000000eb78eb7221 */ /* 0x000fe20000000000 */
        /* <DEDUP_REMOVED lines=8> */
[----:B0-----:R-:W4:Y:S01]  /*e750*/  LDL.LU R116, [R1+0x1b4] ;  /* 0x0001b40001747983 */ /* 0x001f220000300800 */
[----:B------:R-:W-:Y:S01]  /*e760*/  FADD R226, R129, R226 ;  /* 0x000000e281e27221 */ /* 0x000fe20000000000 */
[----:B------:R-:W-:Y:S01]  /*e770*/  FADD R225, R130, R225 ;  /* 0x000000e182e17221 */ /* 0x000fe20000000000 */
[----:B------:R-:W-:Y:S01]  /*e780*/  FADD R224, R131, R224 ;  /* 0x000000e083e07221 */ /* 0x000fe20000000000 */
[----:B------:R-:W4:Y:S01]  /*e790*/  LDL.LU R148, [R1+0x208] ;  /* 0x0002080001947983 */ /* 0x000f220000300800 */
[----:B------:R-:W-:Y:S01]  /*e7a0*/  FADD R223, R132, R223 ;  /* 0x000000df84df7221 */ /* 0x000fe20000000000 */
[----:B------:R-:W-:Y:S01]  /*e7b0*/  FADD R216, R139, R216 ;  /* 0x000000d88bd87221 */ /* 0x000fe20000000000 */
[----:B------:R-:W-:Y:S01]  /*e7c0*/  FADD R222, R133, R222 ;  /* 0x000000de85de7221 */ /* 0x000fe20000000000 */
        /* <DEDUP_REMOVED lines=8> */
[----:B------:R-:W5:Y:S01]  /*e850*/  LDL.LU R149, [R1+0x20c] ;  /* 0x00020c0001957983 */ /* 0x000f620000300800 */
[----:B------:R-:W-:Y:S01]  /*e860*/  FADD R212, R143, R212 ;  /* 0x000000d48fd47221 */ /* 0x000fe20000000000 */
[----:B------:R-:W-:Y:S01]  /*e870*/  FADD R218, R137, R218 ;  /* 0x000000da89da7221 */ /* 0x000fe20000000000 */
[----:B------:R-:W-:Y:S01]  /*e880*/  FADD R211, R144, R211 ;  /* 0x000000d390d37221 */ /* 0x000fe20000000000 */
[----:B------:R-:W5:Y:S01]  /*e890*/  LDL.LU R118, [R1+0x1bc] ;  /* 0x0001bc0001767983 */ /* 0x000f620000300800 */
[----:B------:R-:W-:Y:S01]  /*e8a0*/  FADD R217, R138, R217 ;  /* 0x000000d98ad97221 */ /* 0x000fe20000000000 */
[----:B------:R-:W-:Y:S01]  /*e8b0*/  FADD R210, R145, R210 ;  /* 0x000000d291d27221 */ /* 0x000fe20000000000 */
[----:B---3--:R-:W-:Y:S01]  /*e8c0*/  FADD R204, R151, R204 ;  /* 0x000000cc97cc7221 */ /* 0x008fe20000000000 */
[----:B------:R-:W3:Y:S01]  /*e8d0*/  LDL.LU R0, [R1+0x210] ;  /* 0x0002100001007983 */ /* 0x000ee20000300800 */
[----:B------:R-:W-:Y:S01]  /*e8e0*/  FADD R209, R146, R209 ;  /* 0x000000d192d17221 */ /* 0x000fe20000000000 */
[----:B--2---:R-:W-:Y:S01]  /*e8f0*/  FADD R205, R150, R205 ;  /* 0x000000cd96cd7221 */ /* 0x004fe20000000000 */
[----:B------:R-:W-:Y:S01]  /*e900*/  FADD R208, R147, R208 ;  /* 0x000000d093d07221 */ /* 0x000fe20000000000 */
[----:B------:R-:W2:Y:S04]  /*e910*/  LDL.LU R119, [R1+0x1c0] ;  /* 0x0001c00001777983 */ /* 0x000ea80000300800 */
[----:B0-----:R-:W2:Y:S04]  /*e920*/  LDL.LU R2, [R1+0x214] ;  /* 0x0002140001027983 */ /* 0x001ea80000300800 */
        /* <DEDUP_REMOVED lines=29> */
[----:B------:R-:W2:Y:S01]  /*eb00*/  LDL.LU R147, [R1+0x250] ;  /* 0x0002500001937983 */ /* 0x000ea20000300800 */
[----:B----4-:R-:W-:-:S03]  /*eb10*/  FADD R148, R116, R148 ;  /* 0x0000009474947221 */ /* 0x010fc60000000000 */
[----:B------:R-:W4:Y:S04]  /*eb20*/  LDL.LU R116, [R1+0x4f8] ;  /* 0x0004f80001747983 */ /* 0x000f280000300800 */
[----:B------:R0:W-:Y:S01]  /*eb30*/  STL [R1+0x208], R148 ;  /* 0x0002089401007387 */ /* 0x0001e20000100800 */
[----:B-----5:R-:W-:-:S03]  /*eb40*/  FADD R149, R117, R149 ;  /* 0x0000009575957221 */ /* 0x020fc60000000000 */
[----:B0-----:R-:W5:Y:S04]  /*eb50*/  LDL.LU R148, [R1+0x254] ;  /* 0x0002540001947983 */ /* 0x001f680000300800 */
[----:B------:R-:W4:Y:S04]  /*eb60*/  LDL.LU R117, [R1+0x4f4] ;  /* 0x0004f40001757983 */ /* 0x000f280000300800 */
[----:B------:R0:W-:Y:S04]  /*eb70*/  STL [R1+0x20c], R149 ;  /* 0x00020c9501007387 */ /* 0x0001e80000100800 */
[----:B0-----:R-:W4:Y:S01]  /*eb80*/  LDL.LU R149, [R1+0x258] ;  /* 0x0002580001957983 */ /* 0x001f220000300800 */
[----:B---3--:R-:W-:Y:S01]  /*eb90*/  FADD R0, R118, R0 ;  /* 0x0000000076007221 */ /* 0x008fe20000000000 */
[----:B--2---:R-:W-:-:S02]  /*eba0*/  FADD R2, R119, R2 ;  /* 0x0000000277027221 */ /* 0x004fc40000000000 */
[----:B------:R-:W2:Y:S01]  /*ebb0*/  LDL.LU R118, [R1+0x4f0] ;  /* 0x0004f00001767983 */ /* 0x000ea20000300800 */
[----:B------:R-:W-:-:S03]  /*ebc0*/  FADD R121, R120, R121 ;  /* 0x0000007978797221 */ /* 0x000fc60000000000 */
[----:B------:R0:W-:Y:S01]  /*ebd0*/  STL [R1+0x210], R0 ;  /* 0x0002100001007387 */ /* 0x0001e20000100800 */
[----:B------:R-:W-:-:S03]  /*ebe0*/  FADD R123, R122, R123 ;  /* 0x0000007b7a7b7221 */ /* 0x000fc60000000000 */
[----:B0-----:R-:W3:Y:S04]  /*ebf0*/  LDL.LU R0, [R1+0x25c] ;  /* 0x00025c0001007983 */ /* 0x001ee80000300800 */
[----:B------:R-:W2:Y:S04]  /*ec00*/  LDL.LU R119, [R1+0x4ec] ;  /* 0x0004ec0001777983 */ /* 0x000ea80000300800 */
[----:B------:R0:W-:Y:S01]  /*ec10*/  STL [R1+0x214], R2 ;  /* 0x0002140201007387 */ /* 0x0001e20000100800 */
[----:B------:R-:W-:Y:S01]  /*ec20*/  FADD R125, R124, R125 ;  /* 0x0000007d7c7d7221 */ /* 0x000fe20000000000 */
[----:B------:R-:W-:-:S02]  /*ec30*/  FADD R127, R126, R127 ;  /* 0x0000007f7e7f7221 */ /* 0x000fc40000000000 */
[----:B0-----:R-:W2:Y:S04]  /*ec40*/  LDL.LU R2, [R1+0x260] ;  /* 0x0002600001027983 */ /* 0x001ea80000300800 */
[----:B------:R-:W2:Y:S04]  /*ec50*/  LDL.LU R120, [R1+0x4e8] ;  /* 0x0004e80001787983 */ /* 0x000ea80000300800 */
[----:B------:R0:W-:Y:S01]  /*ec60*/  STL [R1+0x218], R121 ;  /* 0x0002187901007387 */ /* 0x0001e20000100800 */
[----:B------:R-:W-:-:S03]  /*ec70*/  FADD R129, R128, R129 ;  /* 0x0000008180817221 */ /* 0x000fc60000000000 */
        /* <DEDUP_REMOVED lines=42> */
[----:B------:R0:W-:Y:S04]  /*ef20*/  STL [R1+0x244], R144 ;  /* 0x0002449001007387 */ /* 0x0001e80000100800 */
[----:B0-----:R-:W2:Y:S04]  /*ef30*/  LDL.LU R144, [R1+0x278] ;  /* 0x0002780001907983 */ /* 0x001ea80000300800 */
[----:B------:R-:W2:Y:S04]  /*ef40*/  LDL.LU R138, [R1+0x4a0] ;  /* 0x0004a000018a7983 */ /* 0x000ea80000300800 */
[----:B------:R0:W-:Y:S04]  /*ef50*/  STL [R1+0x248], R145 ;  /* 0x0002489101007387 */ /* 0x0001e80000100800 */
[----:B0-----:R-:W2:Y:S04]  /*ef60*/  LDL.LU R145, [R1+0x27c] ;  /* 0x00027c0001917983 */ /* 0x001ea80000300800 */
[----:B------:R0:W-:Y:S01]  /*ef70*/  STL [R1+0x24c], R146 ;  /* 0x00024c9201007387 */ /* 0x0001e20000100800 */
[----:B-----5:R-:W-:-:S03]  /*ef80*/  FADD R148, R24, R148 ;  /* 0x0000009418947221 */ /* 0x020fc60000000000 */
[----:B0-----:R-:W5:Y:S04]  /*ef90*/  LDL.LU R146, [R1+0x280] ;  /* 0x0002800001927983 */ /* 0x001f680000300800 */
[----:B------:R0:W-:Y:S04]  /*efa0*/  STL [R1+0x250], R147 ;  /* 0x0002509301007387 */ /* 0x0001e80000100800 */
[----:B0-----:R-:W5:Y:S01]  /*efb0*/  LDL.LU R147, [R1+0x284] ;  /* 0x0002840001937983 */ /* 0x001f620000300800 */
[----:B----4-:R-:W-:-:S03]  /*efc0*/  FADD R149, R25, R149 ;  /* 0x0000009519957221 */ /* 0x010fc60000000000 */
[----:B------:R0:W-:Y:S04]  /*efd0*/  STL [R1+0x254], R148 ;  /* 0x0002549401007387 */ /* 0x0001e80000100800 */
[----:B0-----:R-:W4:Y:S04]  /*efe0*/  LDL.LU R148, [R1+0x288] ;  /* 0x0002880001947983 */ /* 0x001f280000300800 */
[----:B------:R0:W-:Y:S04]  /*eff0*/  STL [R1+0x258], R149 ;  /* 0x0002589501007387 */ /* 0x0001e80000100800 */
[----:B0-----:R-:W4:Y:S04]  /*f000*/  LDL.LU R149, [R1+0x28c] ;  /* 0x00028c0001957983 */ /* 0x001f280000300800 */
[----:B------:R-:W4:Y:S01]  /*f010*/  LDL.LU R150, [R1+0x290] ;  /* 0x0002900001967983 */ /* 0x000f220000300800 */
[----:B---3--:R-:W-:-:S03]  /*f020*/  FADD R0, R26, R0 ;  /* 0x000000001a007221 */ /* 0x008fc60000000000 */
[----:B------:R-:W3:Y:S01]  /*f030*/  LDL.LU R151, [R1+0x294] ;  /* 0x0002940001977983 */ /* 0x000ee20000300800 */
[----:B--2---:R-:W-:-:S03]  /*f040*/  FADD R2, R27, R2 ;  /* 0x000000021b027221 */ /* 0x004fc60000000000 */
[----:B------:R0:W-:Y:S04]  /*f050*/  STL [R1+0x25c], R0 ;  /* 0x00025c0001007387 */ /* 0x0001e80000100800 */
[----:B------:R-:W2:Y:S04]  /*f060*/  LDL.LU R27, [R1+0x2c8] ;  /* 0x0002c800011b7983 */ /* 0x000ea80000300800 */
[----:B------:R-:W2:Y:S04]  /*f070*/  LDL.LU R26, [R1+0x2cc] ;  /* 0x0002cc00011a7983 */ /* 0x000ea80000300800 */
[----:B------:R1:W-:Y:S04]  /*f080*/  STL [R1+0x260], R2 ;  /* 0x0002600201007387 */ /* 0x0003e80000100800 */
[----:B------:R-:W2:Y:S04]  /*f090*/  LDL.LU R25, [R1+0x2d0] ;  /* 0x0002d00001197983 */ /* 0x000ea80000300800 */
[----:B------:R-:W2:Y:S04]  /*f0a0*/  LDL.LU R24, [R1+0x2d4] ;  /* 0x0002d40001187983 */ /* 0x000ea80000300800 */
[----:B0-----:R-:W2:Y:S04]  /*f0b0*/  LDL.LU R0, [R1+0x2d8] ;  /* 0x0002d80001007983 */ /* 0x001ea80000300800 */
[----:B-1----:R-:W2:Y:S01]  /*f0c0*/  LDL.LU R2, [R1+0x2dc] ;  /* 0x0002dc0001027983 */ /* 0x002ea20000300800 */
[----:B------:R-:W-:-:S05]  /*f0d0*/  FADD R139, R28, R139 ;  /* 0x0000008b1c8b7221 */ /* 0x000fca0000000000 */
[----:B------:R0:W-:Y:S04]  /*f0e0*/  STL [R1+0x264], R139 ;  /* 0x0002648b01007387 */ /* 0x0001e80000100800 */
[----:B0-----:R-:W2:Y:S01]  /*f0f0*/  LDL.LU R139, [R1+0x49c] ;  /* 0x00049c00018b7983 */ /* 0x001ea20000300800 */
[----:B------:R-:W-:-:S03]  /*f100*/  FADD R140, R29, R140 ;  /* 0x0000008c1d8c7221 */ /* 0x000fc60000000000 */
[----:B------:R-:W2:Y:S04]  /*f110*/  LDL.LU R28, [R1+0x2c4] ;  /* 0x0002c400011c7983 */ /* 0x000ea80000300800 */
        /* <DEDUP_REMOVED lines=20> */
[----:B------:R0:W-:Y:S01]  /*f260*/  STL [R1+0x27c], R145 ;  /* 0x00027c9101007387 */ /* 0x0001e20000100800 */
[----:B-----5:R-:W-:-:S03]  /*f270*/  FADD R146, R35, R146 ;  /* 0x0000009223927221 */ /* 0x020fc60000000000 */
[----:B0-----:R-:W5:Y:S04]  /*f280*/  LDL.LU R145, [R1+0x484] ;  /* 0x0004840001917983 */ /* 0x001f680000300800 */
[----:B------:R-:W5:Y:S04]  /*f290*/  LDL.LU R34, [R1+0x2ac] ;  /* 0x0002ac0001227983 */ /* 0x000f680000300800 */
[----:B------:R0:W-:Y:S01]  /*f2a0*/  STL [R1+0x280], R146 ;  /* 0x0002809201007387 */ /* 0x0001e20000100800 */
[----:B------:R-:W-:-:S03]  /*f2b0*/  FADD R147, R36, R147 ;  /* 0x0000009324937221 */ /* 0x000fc60000000000 */
[----:B0-----:R-:W5:Y:S04]  /*f2c0*/  LDL.LU R146, [R1+0x480] ;  /* 0x0004800001927983 */ /* 0x001f680000300800 */
[----:B------:R-:W5:Y:S01]  /*f2d0*/  LDL.LU R35, [R1+0x2a8] ;  /* 0x0002a80001237983 */ /* 0x000f620000300800 */
[----:B----4-:R-:W-:-:S03]  /*f2e0*/  FADD R148, R37, R148 ;  /* 0x0000009425947221 */ /* 0x010fc60000000000 */
[----:B------:R0:W-:Y:S04]  /*f2f0*/  STL [R1+0x284], R147 ;  /* 0x0002849301007387 */ /* 0x0001e80000100800 */
[----:B0-----:R-:W4:Y:S01]  /*f300*/  LDL.LU R147, [R1+0x47c] ;  /* 0x00047c0001937983 */ /* 0x001f220000300800 */
[----:B------:R-:W-:-:S03]  /*f310*/  FADD R149, R38, R149 ;  /* 0x0000009526957221 */ /* 0x000fc60000000000 */
[----:B------:R-:W4:Y:S01]  /*f320*/  LDL.LU R36, [R1+0x2a4] ;  /* 0x0002a40001247983 */ /* 0x000f220000300800 */
[----:B------:R-:W-:-:S03]  /*f330*/  FADD R150, R39, R150 ;  /* 0x0000009627967221 */ /* 0x000fc60000000000 */
[----:B------:R0:W-:Y:S04]  /*f340*/  STL [R1+0x288], R148 ;  /* 0x0002889401007387 */ /* 0x0001e80000100800 */
[----:B0-----:R-:W4:Y:S04]  /*f350*/  LDL.LU R148, [R1+0x478] ;  /* 0x0004780001947983 */ /* 0x001f280000300800 */
[----:B------:R-:W4:Y:S04]  /*f360*/  LDL.LU R37, [R1+0x2a0] ;  /* 0x0002a00001257983 */ /* 0x000f280000300800 */
[----:B------:R0:W-:Y:S04]  /*f370*/  STL [R1+0x28c], R149 ;  /* 0x00028c9501007387 */ /* 0x0001e80000100800 */
[----:B0-----:R-:W4:Y:S04]  /*f380*/  LDL.LU R149, [R1+0x474] ;  /* 0x0004740001957983 */ /* 0x001f280000300800 */
[----:B------:R-:W4:Y:S04]  /*f390*/  LDL.LU R38, [R1+0x29c] ;  /* 0x00029c0001267983 */ /* 0x000f280000300800 */
[----:B------:R0:W-:Y:S04]  /*f3a0*/  STL [R1+0x290], R150 ;  /* 0x0002909601007387 */ /* 0x0001e80000100800 */
[----:B0-----:R-:W4:Y:S04]  /*f3b0*/  LDL.LU R150, [R1+0x470] ;  /* 0x0004700001967983 */ /* 0x001f280000300800 */
[----:B------:R-:W4:Y:S01]  /*f3c0*/  LDL.LU R39, [R1+0x298] ;  /* 0x0002980001277983 */ /* 0x000f220000300800 */
[----:B---3--:R-:W-:-:S05]  /*f3d0*/  FADD R151, R40, R151 ;  /* 0x0000009728977221 */ /* 0x008fca0000000000 */
[----:B------:R0:W-:Y:S01]  /*f3e0*/  STL [R1+0x294], R151 ;  /* 0x0002949701007387 */ /* 0x0001e20000100800 */
[----:B--2---:R-:W-:-:S03]  /*f3f0*/  FADD R27, R53, R27 ;  /* 0x0000001b351b7221 */ /* 0x004fc60000000000 */
[----:B0-----:R-:W2:Y:S01]  /*f400*/  LDL.LU R151, [R1+0x46c] ;  /* 0x00046c0001977983 */ /* 0x001ea20000300800 */
        /* <DEDUP_REMOVED lines=11> */
[----:B-----5:R-:W-:Y:S01]  /*f4c0*/  FADD R34, R46, R34 ;  /* 0x000000222e227221 */ /* 0x020fe20000000000 */
[----:B------:R-:W-:Y:S01]  /*f4d0*/  FADD R35, R45, R35 ;  /* 0x000000232d237221 */ /* 0x000fe20000000000 */
[----:B----4-:R-:W-:Y:S01]  /*f4e0*/  FADD R36, R44, R36 ;  /* 0x000000242c247221 */ /* 0x010fe20000000000 */
[----:B------:R-:W-:Y:S01]  /*f4f0*/  FADD R37, R43, R37 ;  /* 0x000000252b257221 */ /* 0x000fe20000000000 */
[----:B------:R-:W-:Y:S01]  /*f500*/  FADD R38, R42, R38 ;  /* 0x000000262a267221 */ /* 0x000fe20000000000 */
[----:B------:R-:W-:-:S05]  /*f510*/  FADD R39, R41, R39 ;  /* 0x0000002729277221 */ /* 0x000fca0000000000 */
[----:B------:R0:W-:Y:S04]  /*f520*/  STL [R1+0x298], R39 ;  /* 0x0002982701007387 */ /* 0x0001e80000100800 */
        /* <DEDUP_REMOVED lines=14> */
[----:B------:R-:W2:Y:S04]  /*f610*/  LDL.LU R52, [R1+0x2e0] ;  /* 0x0002e00001347983 */ /* 0x000ea80000300800 */
[----:B------:R2:W-:Y:S04]  /*f620*/  STL [R1+0x2d4], R24 ;  /* 0x0002d41801007387 */ /* 0x0005e80000100800 */
[----:B------:R-:W2:Y:S04]  /*f630*/  LDL.LU R51, [R1+0x2e4] ;  /* 0x0002e40001337983 */ /* 0x000ea80000300800 */
[----:B------:R2:W-:Y:S04]  /*f640*/  STL [R1+0x2d8], R0 ;  /* 0x0002d80001007387 */ /* 0x0005e80000100800 */
        /* <DEDUP_REMOVED lines=13> */
[----:B-1----:R-:W2:Y:S04]  /*f720*/  LDL.LU R38, [R1+0x318] ;  /* 0x0003180001267983 */ /* 0x002ea80000300800 */
[----:B---3--:R-:W3:Y:S04]  /*f730*/  LDL.LU R37, [R1+0x31c] ;  /* 0x00031c0001257983 */ /* 0x008ee80000300800 */
[----:B----4-:R-:W4:Y:S04]  /*f740*/  LDL.LU R36, [R1+0x320] ;  /* 0x0003200001247983 */ /* 0x010f280000300800 */
[----:B-----5:R-:W5:Y:S04]  /*f750*/  LDL.LU R35, [R1+0x324] ;  /* 0x0003240001237983 */ /* 0x020f680000300800 */
[----:B--2---:R-:W2:Y:S04]  /*f760*/  LDL.LU R34, [R1+0x328] ;  /* 0x0003280001227983 */ /* 0x004ea80000300800 */
        /* <DEDUP_REMOVED lines=12> */
[----:B------:R-:W-:Y:S01]  /*f830*/  FADD R52, R59, R52 ;  /* 0x000000343b347221 */ /* 0x000fe20000000000 */
        /* <DEDUP_REMOVED lines=28> */
[----:B---3--:R-:W-:-:S03]  /*fa00*/  FADD R37, R74, R37 ;  /* 0x000000254a257221 */ /* 0x008fc60000000000 */
[----:B------:R3:W-:Y:S01]  /*fa10*/  STL [R1+0x318], R38 ;  /* 0x0003182601007387 */ /* 0x0007e20000100800 */
[----:B----4-:R-:W-:-:S03]  /*fa20*/  FADD R36, R75, R36 ;  /* 0x000000244b247221 */ /* 0x010fc60000000000 */
[----:B------:R4:W-:Y:S01]  /*fa30*/  STL [R1+0x31c], R37 ;  /* 0x00031c2501007387 */ /* 0x0009e20000100800 */
[----:B-----5:R-:W-:-:S03]  /*fa40*/  FADD R35, R76, R35 ;  /* 0x000000234c237221 */ /* 0x020fc60000000000 */
[----:B------:R5:W-:Y:S01]  /*fa50*/  STL [R1+0x320], R36 ;  /* 0x0003202401007387 */ /* 0x000be20000100800 */
[----:B--2---:R-:W-:-:S03]  /*fa60*/  FADD R34, R77, R34 ;  /* 0x000000224d227221 */ /* 0x004fc60000000000 */
        /* <DEDUP_REMOVED lines=22> */
[----:B0-----:R-:W2:Y:S01]  /*fbd0*/  LDL.LU R52, [R1+0x35c] ;  /* 0x00035c0001347983 */ /* 0x001ea20000300800 */
[----:B------:R-:W-:-:S03]  /*fbe0*/  FADD R2, R89, R2 ;  /* 0x0000000259027221 */ /* 0x000fc60000000000 */
[----:B------:R0:W-:Y:S04]  /*fbf0*/  STL [R1+0x350], R24 ;  /* 0x0003501801007387 */ /* 0x0001e80000100800 */
[----:B-1----:R-:W2:Y:S04]  /*fc00*/  LDL.LU R51, [R1+0x360] ;  /* 0x0003600001337983 */ /* 0x002ea80000300800 */
        /* <DEDUP_REMOVED lines=181> */
[----:B------:R-:W-:Y:S01]  /*10760*/  FADD R0, R150, R0 ;  /* 0x0000000096007221 */ /* 0x000fe20000000000 */
[----:B------:R-:W-:-:S05]  /*10770*/  FADD R2, R2, R151 ;  /* 0x0000009702027221 */ /* 0x000fca0000000000 */
[----:B------:R1:W-:Y:S04]  /*10780*/  STL [R1+0x450], R2 ;  /* 0x0004500201007387 */ /* 0x0003e80000100800 */
[----:B------:R1:W-:Y:S04]  /*10790*/  STL [R1+0x448], R24 ;  /* 0x0004481801007387 */ /* 0x0003e80000100800 */
[----:B------:R1:W-:Y:S02]  /*107a0*/  STL [R1+0x44c], R0 ;  /* 0x00044c0001007387 */ /* 0x0003e40000100800 */
.L_x_28:
[----:B-1----:R-:W1:Y:S02]  /*107b0*/  LDC R0, c[0x0][0x28c] ;  /* 0x0000a300ff007b82 */ /* 0x002e640000000800 */
[----:B-1----:R-:W-:-:S13]  /*107c0*/  ISETP.GE.AND P0, PT, R0, 0x1, PT ;  /* 0x000000010000780c */ /* 0x002fda0003f06270 */
[----:B------:R-:W-:Y:S05]  /*107d0*/  @!P0 BRA `(.L_x_29) ;  /* 0x0000000000488947 */ /* 0x000fea0003800000 */
[----:B------:R-:W-:-:S06]  /*107e0*/  UISETP.NE.AND UP0, UPT, UR23, 0x3, UPT ;  /* 0x000000031700788c */ /* 0x000fcc000bf05270 */
[----:B------:R-:W-:-:S13]  /*107f0*/  PLOP3.LUT P0, PT, PT, PT, UP0, 0x80, 0x0 ;  /* 0x000000000000781c */ /* 0x000fda0003f0f008 */
[----:B------:R-:W-:Y:S05]  /*10800*/  @!P0 BRA `(.L_x_30) ;  /* 0x0000000000048947 */ /* 0x000fea0003800000 */
[----:B------:R-:W-:Y:S01]  /*10810*/  BPT.TRAP 0x1 ;  /* 0x000000040000795c */ /* 0x000fe20000300000 */
.L_x_30:
[----:B------:R-:W-:-:S04]  /*10820*/  UISETP.LT.AND UP0, UPT, UR9, 0x1, UPT ;  /* 0x000000010900788c */ /* 0x000fc8000bf01270 */
[----:B------:R-:W-:Y:S02]  /*10830*/  USEL UR8, UR9, 0x1, UP0 ;  /* 0x0000000109087887 */ /* 0x000fe40008000000 */
[----:B------:R-:W-:Y:S02]  /*10840*/  UISETP.GT.U32.AND UP0, UPT, UR13, 0x1, UPT ;  /* 0x000000010d00788c */ /* 0x000fe4000bf04070 */
[----:B------:R-:W-:-:S04]  /*10850*/  UIADD3 UR8, UR5, UR9, -UR8 ;  /* 0x0000000905087290 */ /* 0x000fc8000fffe808 */
[----:B------:R-:W-:Y:S01]  /*10860*/  UIMAD.WIDE.U32 UR6, UR8, -0x55555555, URZ ;  /* 0xaaaaaaab080678a5 */ /* 0x000fe2000f8e003f */
[----:B------:R-:W-:-:S03]  /*10870*/  PLOP3.LUT P0, PT, PT, PT, UP0, 0x80, 0x0 ;  /* 0x000000000000781c */ /* 0x000fc60003f0f008 */
[----:B------:R-:W-:-:S04]  /*10880*/  USHF.R.U32.HI UR6, URZ, 0x2, UR7 ;  /* 0x000000023f067899 */ /* 0x000fc80008011607 */
[----:B------:R-:W-:-:S04]  /*10890*/  UIMAD UR8, UR6, -0x6, UR8 ;  /* 0xfffffffa060878a4 */ /* 0x000fc8000f8e0208 */
[----:B------:R-:W-:-:S04]  /*108a0*/  ULEA UR8, UR8, UR11, 0x3 ;  /* 0x0000000b08087291 */ /* 0x000fc8000f8e183f */
[----:B------:R-:W-:-:S04]  /*108b0*/  UIADD3 UR8, UR8, 0x30, URZ ;  /* 0x0000003008087890 */ /* 0x000fc8000fffe03f */
[----:B------:R-:W-:-:S09]  /*108c0*/  UPRMT UR8, URZ, 0x654, UR8 ;  /* 0x000006543f087896 */ /* 0x000fd20008000008 */
[----:B------:R-:W-:Y:S01]  /*108d0*/  SYNCS.ARRIVE.TRANS64.RED.A1T0 RZ, [UR8], RZ ;  /* 0x000000ffffff79a7 */ /* 0x000fe20008100408 */
[----:B------:R-:W-:Y:S05]  /*108e0*/  @P0 BRA `(.L_x_29) ;  /* 0x0000000000040947 */ /* 0x000fea0003800000 */
[----:B------:R-:W-:Y:S01]  /*108f0*/  BPT.TRAP 0x1 ;  /* 0x000000040000795c */ /* 0x000fe20000300000 */
.L_x_29:
[----:B------:R-:W3:Y:S01]  /*10900*/  LDL.LU R27, [R1+0x460] ;  /* 0x00046000011b7983 */ /* 0x000ee20000300800 */
[----:B------:R-:W1:Y:S01]  /*10910*/  LDC R24, c[0x0][0x288] ;  /* 0x0000a200ff187b82 */ /* 0x000e620000000800 */
[----:B------:R-:W0:Y:S01]  /*10920*/  S2R R26, SR_TID.X ;  /* 0x00000000001a7919 */ /* 0x000e220000002100 */
[----:B------:R-:W-:Y:S01]  /*10930*/  UIADD3 UR8, UR9, UR5, URZ ;  /* 0x0000000509087290 */ /* 0x000fe2000fffe03f */
[----:B------:R-:W-:Y:S01]  /*10940*/  ULDC UR6, c[0x0][0x284] ;  /* 0x0000a10000067ab9 */ /* 0x000fe20000000800 */
[----:B------:R-:W4:Y:S01]  /*10950*/  LDL.LU R25, [R1+0x45c] ;  /* 0x00045c0001197983 */ /* 0x000f220000300800 */
[----:B------:R-:W-:Y:S01]  /*10960*/  USHF.R.S32.HI UR11, URZ, 0x1f, UR10 ;  /* 0x0000001f3f0b7899 */ /* 0x000fe2000801140a */
[----:B------:R-:W-:Y:S01]  /*10970*/  IMAD.MOV.U32 R40, RZ, RZ, -0x1 ;  /* 0xffffffffff287424 */ /* 0x000fe200078e00ff */
[----:B------:R-:W-:Y:S01]  /*10980*/  UISETP.GT.U32.AND UP0, UPT, UR8, 0x5, UPT ;  /* 0x000000050800788c */ /* 0x000fe2000bf04070 */
[----:B------:R-:W-:Y:S01]  /*10990*/  ULDC.64 UR16, c[0x0][0x5d0] ;  /* 0x0001740000107ab9 */ /* 0x000fe20000000a00 */
[----:B------:R-:W-:-:S02]  /*109a0*/  UISETP.GE.U32.AND UP1, UPT, UR9, 0x6, UPT ;  /* 0x000000060900788c */ /* 0x000fc4000bf26070 */
[----:B------:R-:W-:Y:S02]  /*109b0*/  UIMAD UR5, UR11, UR16, URZ ;  /* 0x000000100b0572a4 */ /* 0x000fe4000f8e023f */
[----:B------:R-:W-:Y:S01]  /*109c0*/  UISETP.LT.U32.AND UP0, UPT, UR9, 0x6, UP0 ;  /* 0x000000060900788c */ /* 0x000fe20008701070 */
[C---:B0-----:R-:W-:Y:S01]  /*109d0*/  LOP3.LUT R2, R26.reuse, 0x3, RZ, 0xc0, !PT ;  /* 0x000000031a027812 */ /* 0x041fe200078ec0ff */
[----:B------:R-:W-:Y:S01]  /*109e0*/  IMAD.SHL.U32 R32, R26, 0x2, RZ ;  /* 0x000000021a207824 */ /* 0x000fe200078e00ff */
[----:B------:R-:W-:-:S03]  /*109f0*/  SHF.R.U32.HI R34, RZ, 0x7, R26 ;  /* 0x00000007ff227819 */ /* 0x000fc6000001161a */
[----:B-1----:R-:W-:Y:S01]  /*10a00*/  IMAD R2, R2, -0x2, R24 ;  /* 0xfffffffe02027824 */ /* 0x002fe200078e0218 */
[----:B------:R-:W-:Y:S02]  /*10a10*/  LOP3.LUT R34, R34, 0x1, RZ, 0xc0, !PT ;  /* 0x0000000122227812 */ /* 0x000fe400078ec0ff */
[----:B------:R-:W-:-:S03]  /*10a20*/  LOP3.LUT R32, R32, 0x6, RZ, 0xc0, !PT ;  /* 0x0000000620207812 */ /* 0x000fc600078ec0ff */
[----:B------:R-:W-:Y:S02]  /*10a30*/  IMAD.SHL.U32 R35, R34, 0x40, RZ ;  /* 0x0000004022237824 */ /* 0x000fe400078e00ff */
[----:B---3--:R-:W-:-:S04]  /*10a40*/  IMAD.WIDE R36, R27, 0x100, RZ ;  /* 0x000001001b247825 */ /* 0x008fc800078e02ff */
[----:B----4-:R-:W-:Y:S01]  /*10a50*/  IMAD.SHL.U32 R0, R25, 0x100, RZ ;  /* 0x0000010019007824 */ /* 0x010fe200078e00ff */
[----:B------:R-:W-:-:S04]  /*10a60*/  PRMT R32, R32, 0x6540, R25 ;  /* 0x0000654020207816 */ /* 0x000fc80000000019 */
[----:B------:R-:W-:Y:S01]  /*10a70*/  ISETP.GE.AND P0, PT, R0, R24, PT ;  /* 0x000000180000720c */ /* 0x000fe20003f06270 */
[----:B------:R-:W-:Y:S01]  /*10a80*/  IMAD.IADD R0, R2, 0x1, -R0 ;  /* 0x0000000102007824 */ /* 0x000fe200078e0a00 */
[----:B------:R-:W-:Y:S02]  /*10a90*/  SHF.R.U32.HI R2, RZ, 0x2, R26 ;  /* 0x00000002ff027819 */ /* 0x000fe4000001161a */
[----:B------:R-:W-:Y:S01]  /*10aa0*/  LOP3.LUT R24, R26, 0x60, RZ, 0xc0, !PT ;  /* 0x000000601a187812 */ /* 0x000fe200078ec0ff */
[----:B------:R-:W-:Y:S01]  /*10ab0*/  IMAD.U32 R26, RZ, RZ, UR16 ;  /* 0x00000010ff1a7e24 */ /* 0x000fe2000f8e00ff */
[----:B------:R-:W-:Y:S02]  /*10ac0*/  LOP3.LUT R2, R2, 0x7, RZ, 0xc0, !PT ;  /* 0x0000000702027812 */ /* 0x000fe400078ec0ff */
[----:B------:R-:W-:Y:S02]  /*10ad0*/  SHF.R.U32.HI R24, RZ, 0x1, R24 ;  /* 0x00000001ff187819 */ /* 0x000fe40000011618 */
[----:B------:R-:W-:-:S02]  /*10ae0*/  LOP3.LUT R35, R35, 0x40, R2, 0xe2, !PT ;  /* 0x0000004023237812 */ /* 0x000fc400078ee202 */
[----:B------:R-:W-:Y:S02]  /*10af0*/  IADD3 R2, RZ, -R24, -R2 ;  /* 0x80000018ff027210 */ /* 0x000fe40007ffe802 */
[----:B------:R-:W-:Y:S02]  /*10b00*/  SHF.R.S32.HI R33, RZ, 0x1f, R32 ;  /* 0x0000001fff217819 */ /* 0x000fe40000011420 */
[----:B------:R-:W-:Y:S01]  /*10b10*/  LOP3.LUT R35, R36, R35, R24, 0xfe, !PT ;  /* 0x0000002324237212 */ /* 0x000fe200078efe18 */
[----:B------:R-:W-:Y:S02]  /*10b20*/  IMAD R34, R34, -0x40, R2 ;  /* 0xffffffc022227824 */ /* 0x000fe400078e0202 */
[----:B------:R-:W-:Y:S02]  /*10b30*/  IMAD.SHL.U32 R2, R27, 0x100, RZ ;  /* 0x000001001b027824 */ /* 0x000fe400078e00ff */
[----:B------:R-:W-:-:S03]  /*10b40*/  IMAD.WIDE.U32 R26, R26, UR10, R32 ;  /* 0x0000000a1a1a7c25 */ /* 0x000fc6000f8e0020 */
[C---:B------:R-:W-:Y:S02]  /*10b50*/  IADD3 R34, -R2.reuse, UR6, R34 ;  /* 0x0000000602227c10 */ /* 0x040fe4000fffe122 */
[----:B------:R-:W-:Y:S01]  /*10b60*/  ISETP.GE.OR P0, PT, R2, UR6, P0 ;  /* 0x0000000602007c0c */ /* 0x000fe20008706670 */
[----:B------:R-:W-:-:S04]  /*10b70*/  UIMAD.WIDE.U32 UR6, UR8, -0x55555555, URZ ;  /* 0xaaaaaaab080678a5 */ /* 0x000fc8000f8e003f */
[----:B------:R-:W-:Y:S02]  /*10b80*/  USHF.R.U32.HI UR6, URZ, 0x2, UR7 ;  /* 0x000000023f067899 */ /* 0x000fe40008011607 */
[----:B------:R-:W-:Y:S02]  /*10b90*/  UIMAD UR7, UR10, UR17, UR5 ;  /* 0x000000110a0772a4 */ /* 0x000fe4000f8e0205 */
[----:B------:R-:W-:-:S04]  /*10ba0*/  USEL UR5, URZ, 0x1, !UP0 ;  /* 0x000000013f057887 */ /* 0x000fc8000c000000 */
[----:B------:R-:W-:Y:S01]  /*10bb0*/  ULOP3.LUT UR4, UR4, UR5, URZ, 0x3c, !UPT ;  /* 0x0000000504047292 */ /* 0x000fe2000f8e3c3f */
[----:B------:R-:W-:Y:S01]  /*10bc0*/  VIADD R27, R27, UR7 ;  /* 0x000000071b1b7c36 */ /* 0x000fe20008000000 */
[----:B------:R-:W-:Y:S02]  /*10bd0*/  UIMAD UR5, UR6, -0x6, UR8 ;  /* 0xfffffffa060578a4 */ /* 0x000fe4000f8e0208 */
[----:B------:R-:W-:Y:S01]  /*10be0*/  @UP1 ULOP3.LUT UR4, UR4, 0x1, UR6, 0x78, !UPT ;  /* 0x0000000104041892 */ /* 0x000fe2000f8e7806 */
[----:B------:R-:W-:Y:S11]  /*10bf0*/  @P0 BRA `(.L_x_31) ;  /* 0x0000012400b40947 */ /* 0x000ff60003800000 */
[----:B------:R-:W0:Y:S01]  /*10c00*/  LDC.64 R28, c[0x0][0x5c8] ;  /* 0x00017200ff1c7b82 */ /* 0x000e220000000a00 */
[----:B------:R-:W-:Y:S01]  /*10c10*/  ULDC.64 UR6, c[0x0][0x5c0] ;  /* 0x0001700000067ab9 */ /* 0x000fe20000000a00 */
[----:B------:R-:W-:Y:S01]  /*10c20*/  BSSY B0, `(.L_x_31) ;  /* 0x000126a000007945 */ /* 0x000fe20003800000 */
[-C--:B0-----:R-:W-:Y:S01]  /*10c30*/  IMAD R2, R37, R28.reuse, RZ ;  /* 0x0000001c25027224 */ /* 0x081fe200078e02ff */
[----:B------:R-:W-:Y:S01]  /*10c40*/  SHF.L.U64.HI R38, R28, 0x3, R29 ;  /* 0x000000031c267819 */ /* 0x000fe2000001021d */
[----:B------:R-:W-:-:S04]  /*10c50*/  IMAD.WIDE.U32 R26, R35, R28, R26 ;  /* 0x0000001c231a7225 */ /* 0x000fc800078e001a */
[----:B------:R-:W-:Y:S01]  /*10c60*/  IMAD R2, R35, R29, R2 ;  /* 0x0000001d23027224 */ /* 0x000fe200078e0202 */
[C---:B------:R-:W-:Y:S01]  /*10c70*/  LEA R30, P2, R28.reuse, R26, 0x7 ;  /* 0x0000001a1c1e7211 */ /* 0x040fe200078438ff */
[----:B------:R-:W-:Y:S01]  /*10c80*/  IMAD.SHL.U32 R25, R28, 0x8, RZ ;  /* 0x000000081c197824 */ /* 0x000fe200078e00ff */
[----:B------:R-:W-:Y:S01]  /*10c90*/  IADD3 R24, P5, R26, UR6, RZ ;  /* 0x000000061a187c10 */ /* 0x000fe2000ffbe0ff */
[----:B------:R-:W-:-:S03]  /*10ca0*/  IMAD.IADD R2, R27, 0x1, R2 ;  /* 0x000000011b027824 */ /* 0x000fc600078e0202 */
[----:B------:R-:W-:Y:S02]  /*10cb0*/  IADD3 R26, P0, P1, R26, UR6, R25 ;  /* 0x000000061a1a7c10 */ /* 0x000fe4000f91e019 */
[----:B------:R-:W-:Y:S02]  /*10cc0*/  LEA.HI.X R31, R28, R2, R29, 0x7, P2 ;  /* 0x000000021c1f7211 */ /* 0x000fe400010f3c1d */
[----:B------:R-:W-:Y:S02]  /*10cd0*/  IADD3 R28, P2, P3, R30, UR6, R25 ;  /* 0x000000061e1c7c10 */ /* 0x000fe4000fb5e019 */
[----:B------:R-:W-:Y:S02]  /*10ce0*/  IADD3.X R25, R2, UR7, RZ, P5, !PT ;  /* 0x0000000702197c10 */ /* 0x000fe4000affe4ff */
[----:B------:R-:W-:Y:S02]  /*10cf0*/  FSETP.NEU.AND P5, PT, RZ, UR22, PT ;  /* 0x00000016ff007c0b */ /* 0x000fe4000bfad000 */
[----:B------:R-:W-:-:S02]  /*10d00*/  IADD3 R30, P6, R30, UR6, RZ ;  /* 0x000000061e1e7c10 */ /* 0x000fc4000ffde0ff */
[C-C-:B------:R-:W-:Y:S02]  /*10d10*/  IADD3.X R29, R31.reuse, UR7, R38.reuse, P2, P3 ;  /* 0x000000071f1d7c10 */ /* 0x140fe400097e6426 */
[----:B------:R-:W-:Y:S02]  /*10d20*/  IADD3.X R27, R2, UR7, R38, P0, P1 ;  /* 0x00000007021b7c10 */ /* 0x000fe400087e2426 */
[----:B------:R-:W-:-:S05]  /*10d30*/  IADD3.X R31, R31, UR7, RZ, P6, !PT ;  /* 0x000000071f1f7c10 */ /* 0x000fca000b7fe4ff */
[----:B------:R-:W-:Y:S05]  /*10d40*/  @!P5 BRA `(.L_x_32) ;  /* 0x000000d800f8d947 */ /* 0x000fea0003800000 */
[----:B------:R-:W-:Y:S01]  /*10d50*/  ULDC.64 UR6, c[0x0][0x5b8] ;  /* 0x00016e0000067ab9 */ /* 0x000fe20000000a00 */
[----:B------:R-:W-:Y:S01]  /*10d60*/  BSSY B1, `(.L_x_33) ;  /* 0x0000013000017945 */ /* 0x000fe20003800000 */
[----:B------:R-:W-:Y:S01]  /*10d70*/  IMAD.U32 R2, RZ, RZ, UR6 ;  /* 0x00000006ff027e24 */ /* 0x000fe2000f8e00ff */
[----:B------:R-:W-:-:S03]  /*10d80*/  UIMAD UR6, UR11, UR6, URZ ;  /* 0x000000060b0672a4 */ /* 0x000fc6000f8e023f */
[----:B------:R-:W-:Y:S01]  /*10d90*/  IMAD.WIDE.U32 R32, R2, UR10, R32 ;  /* 0x0000000a02207c25 */ /* 0x000fe2000f8e0020 */
[----:B------:R-:W-:-:S03]  /*10da0*/  UIMAD UR6, UR10, UR7, UR6 ;  /* 0x000000070a0672a4 */ /* 0x000fc6000f8e0206 */
[----:B------:R-:W-:Y:S01]  /*10db0*/  IMAD.MOV.U32 R38, RZ, RZ, R32 ;  /* 0x000000ffff267224 */ /* 0x000fe200078e0020 */
[----:B------:R-:W-:Y:S02]  /*10dc0*/  ULDC.64 UR10, c[0x0][0x5a8] ;  /* 0x00016a00000a7ab9 */ /* 0x000fe40000000a00 */
[----:B------:R-:W-:Y:S01]  /*10dd0*/  VIADD R39, R33, UR6 ;  /* 0x0000000621277c36 */ /* 0x000fe20008000000 */
[----:B------:R-:W-:Y:S02]  /*10de0*/  ULDC.64 UR6, c[0x0][0x5b0] ;  /* 0x00016c0000067ab9 */ /* 0x000fe40000000a00 */
[----:B------:R-:W-:Y:S02]  /*10df0*/  IMAD R2, R37, UR6, RZ ;  /* 0x0000000625027c24 */ /* 0x000fe4000f8e02ff */
[----:B------:R-:W-:-:S04]  /*10e00*/  IMAD.WIDE.U32 R32, R35, UR6, R38 ;  /* 0x0000000623207c25 */ /* 0x000fc8000f8e0026 */
[----:B------:R-:W-:Y:S01]  /*10e10*/  IMAD R2, R35, UR7, R2 ;  /* 0x0000000723027c24 */ /* 0x000fe2000f8e0202 */
[----:B------:R-:W-:-:S04]  /*10e20*/  IADD3 R32, P0, R32, UR10, RZ ;  /* 0x0000000a20207c10 */ /* 0x000fc8000ff1e0ff */
[--C-:B------:R-:W-:Y:S02]  /*10e30*/  IADD3.X R33, R33, UR11, R2.reuse, P0, !PT ;  /* 0x0000000b21217c10 */ /* 0x100fe400087fe402 */
[----:B------:R-:W-:Y:S02]  /*10e40*/  ISETP.GE.AND P0, PT, R34, 0x1, PT ;  /* 0x000000012200780c */ /* 0x000fe40003f06270 */
[----:B------:R-:W-:Y:S02]  /*10e50*/  PRMT R2, RZ, 0x7610, R2 ;  /* 0x00007610ff027816 */ /* 0x000fe40000000002 */
[----:B------:R-:W-:-:S13]  /*10e60*/  ISETP.LT.OR P1, PT, R0, 0x1, !P0 ;  /* 0x000000010000780c */ /* 0x000fda0004721670 */
[----:B------:R-:W-:Y:S05]  /*10e70*/  @P1 BRA `(.L_x_34) ;  /* 0x0000000000041947 */ /* 0x000fea0003800000 */
[----:B------:R0:W5:Y:S02]  /*10e80*/  LDG.E.U8 R2, desc[UR20][R32.64] ;  /* 0x0000001420027981 */ /* 0x000164000c1e1100 */
.L_x_34:
[----:B------:R-:W-:Y:S05]  /*10e90*/  BSYNC B1 ;  /* 0x0000000000017941 */ /* 0x000fea0003800000 */
.L_x_33:
[----:B-----5:R-:W-:Y:S01]  /*10ea0*/  LOP3.LUT R2, R2, 0xff, RZ, 0xc0, !PT ;  /* 0x000000ff02027812 */ /* 0x020fe200078ec0ff */
[----:B------:R-:W-:Y:S03]  /*10eb0*/  BSSY B1, `(.L_x_35) ;  /* 0x000000b000017945 */ /* 0x000fe60003800000 */
[----:B------:R-:W-:-:S05]  /*10ec0*/  F2FP.F16.E4M3.UNPACK_B R2, R2 ;  /* 0x00000002ff02723e */ /* 0x000fca00020006ff */
[----:B------:R-:W-:-:S05]  /*10ed0*/  HADD2.F32 R2, -RZ, R2.H0_H0 ;  /* 0x20000002ff027230 */ /* 0x000fca0000004100 */
[----:B------:R-:W-:-:S04]  /*10ee0*/  FMUL R2, R2, UR22 ;  /* 0x0000001602027c20 */ /* 0x000fc80008400000 */
[--C-:B------:R-:W-:Y:S01]  /*10ef0*/  FFMA R3, R3, UR15, R2.reuse ;  /* 0x0000000f03037c23 */ /* 0x100fe20008000002 */
[----:B------:R-:W-:-:S04]  /*10f00*/  PRMT R2, RZ, 0x7610, R2 ;  /* 0x00007610ff027816 */ /* 0x000fc80000000002 */
[----:B------:R-:W-:-:S05]  /*10f10*/  F2FP.SATFINITE.E4M3.F32.PACK_AB_MERGE_C R3, RZ, R3, RZ ;  /* 0x00000003ff03723e */ /* 0x000fca00048070ff */
[----:B------:R1:W-:Y:S01]  /*10f20*/  @!P1 STG.E.U8 desc[UR20][R24.64], R3 ;  /* 0x0000000318009986 */ /* 0x0003e2000c101114 */
[----:B------:R-:W-:-:S13]  /*10f30*/  ISETP.LT.OR P1, PT, R0, 0x2, !P0 ;  /* 0x000000020000780c */ /* 0x000fda0004721670 */
[----:B-1----:R-:W-:Y:S05]  /*10f40*/  @P1 BRA `(.L_x_36) ;  /* 0x0000000000041947 */ /* 0x002fea0003800000 */
[----:B------:R1:W5:Y:S02]  /*10f50*/  LDG.E.U8 R2, desc[UR20][R32.64+0x1] ;  /* 0x0000011420027981 */ /* 0x000364000c1e1100 */
.L_x_36:
[----:B------:R-:W-:Y:S05]  /*10f60*/  BSYNC B1 ;  /* 0x0000000000017941 */ /* 0x000fea0003800000 */
.L_x_35:
[----:B-----5:R-:W-:Y:S01]  /*10f70*/  LOP3.LUT R2, R2, 0xff, RZ, 0xc0, !PT ;  /* 0x000000ff02027812 */ /* 0x020fe200078ec0ff */
[----:B------:R-:W-:Y:S03]  /*10f80*/  BSSY B1, `(.L_x_37) ;  /* 0x0000013000017945 */ /* 0x000fe60003800000 */
[----:B------:R-:W-:-:S05]  /*10f90*/  F2FP.F16.E4M3.UNPACK_B R2, R2 ;  /* 0x00000002ff02723e */ /* 0x000fca00020006ff */
[----:B------:R-:W-:-:S05]  /*10fa0*/  HADD2.F32 R2, -RZ, R2.H0_H0 ;  /* 0x20000002ff027230 */ /* 0x000fca0000004100 */
[----:B------:R-:W-:-:S04]  /*10fb0*/  FMUL R2, R2, UR22 ;  /* 0x0000001602027c20 */ /* 0x000fc80008400000 */
[----:B------:R-:W-:-:S05]  /*10fc0*/  FFMA R4, R4, UR15, R2 ;  /* 0x0000000f04047c23 */ /* 0x000fca0008000002 */
[----:B------:R-:W-:-:S05]  /*10fd0*/  F2FP.SATFINITE.E4M3.F32.PACK_AB_MERGE_C R4, RZ, R4, RZ ;  /* 0x00000004ff04723e */ /* 0x000fca00048070ff */
[----:B------:R3:W-:Y:S01]  /*10fe0*/  @!P1 STG.E.U8 desc[UR20][R24.64+0x1], R4 ;  /* 0x0000010418009986 */ /* 0x0007e2000c101114 */
[----:B------:R-:W-:-:S05]  /*10ff0*/  IADD3 R2, P1, R35, 0x8, RZ ;  /* 0x0000000823027810 */ /* 0x000fca0007f3e0ff */
[----:B------:R-:W-:-:S04]  /*11000*/  IMAD.X R3, RZ, RZ, R37, P1 ;  /* 0x000000ffff037224 */ /* 0x000fc800008e0625 */
[----:B------:R-:W-:-:S04]  /*11010*/  IMAD R3, R3, UR6, RZ ;  /* 0x0000000603037c24 */ /* 0x000fc8000f8e02ff */
[C---:B---3--:R-:W-:Y:S02]  /*11020*/  IMAD R4, R2.reuse, UR7, R3 ;  /* 0x0000000702047c24 */ /* 0x048fe4000f8e0203 */
[----:B------:R-:W-:-:S03]  /*11030*/  IMAD.WIDE.U32 R2, R2, UR6, R38 ;  /* 0x0000000602027c25 */ /* 0x000fc6000f8e0026 */
[----:B------:R-:W-:-:S04]  /*11040*/  IADD3 R2, P1, R2, UR10, RZ ;  /* 0x0000000a02027c10 */ /* 0x000fc8000ff3e0ff */
[--C-:B------:R-:W-:Y:S02]  /*11050*/  IADD3.X R3, R3, UR11, R4.reuse, P1, !PT ;  /* 0x0000000b03037c10 */ /* 0x100fe40008ffe404 */
[----:B------:R-:W-:Y:S02]  /*11060*/  ISETP.GE.AND P1, PT, R34, 0x9, PT ;  /* 0x000000092200780c */ /* 0x000fe40003f26270 */
[----:B------:R-:W-:Y:S02]  /*11070*/  PRMT R4, RZ, 0x7610, R4 ;  /* 0x00007610ff047816 */ /* 0x000fe40000000004 */
[----:B------:R-:W-:-:S13]  /*11080*/  ISETP.LT.OR P2, PT, R0, 0x1, !P1 ;  /* 0x000000010000780c */ /* 0x000fda0004f41670 */
[----:B------:R-:W-:Y:S05]  /*11090*/  @P2 BRA `(.L_x_38) ;  /* 0x0000000000042947 */ /* 0x000fea0003800000 */
[----:B------:R3:W5:Y:S02]  /*110a0*/  LDG.E.U8 R4, desc[UR20][R2.64] ;  /* 0x0000001402047981 */ /* 0x000764000c1e1100 */
.L_x_38:
[----:B------:R-:W-:Y:S05]  /*110b0*/  BSYNC B1 ;  /* 0x0000000000017941 */ /* 0x000fea0003800000 */
.L_x_37:
        /* <DEDUP_REMOVED lines=10> */
[----:B----4-:R-:W-:Y:S05]  /*11160*/  @P2 BRA `(.L_x_40) ;  /* 0x0000000000042947 */ /* 0x010fea0003800000 */
[----:B------:R4:W5:Y:S02]  /*11170*/  LDG.E.U8 R4, desc[UR20][R2.64+0x1] ;  /* 0x0000011402047981 */ /* 0x000964000c1e1100 */
.L_x_40:
[----:B------:R-:W-:Y:S05]  /*11180*/  BSYNC B1 ;  /* 0x0000000000017941 */ /* 0x000fea0003800000 */
.L_x_39:
[----:B-----5:R-:W-:Y:S01]  /*11190*/  LOP3.LUT R4, R4, 0xff, RZ, 0xc0, !PT ;  /* 0x000000ff04047812 */ /* 0x020fe200078ec0ff */
[----:B------:R-:W-:Y:S01]  /*111a0*/  BSSY B1, `(.L_x_41) ;  /* 0x000000b000017945 */ /* 0x000fe20003800000 */
[----:B------:R-:W-:Y:S02]  /*111b0*/  ISETP.LT.OR P3, PT, R0, 0x9, !P0 ;  /* 0x000000090000780c */ /* 0x000fe40004761670 */
[----:B------:R-:W-:-:S05]  /*111c0*/  F2FP.F16.E4M3.UNPACK_B R4, R4 ;  /* 0x00000004ff04723e */ /* 0x000fca00020006ff */
[----:B------:R-:W-:-:S05]  /*111d0*/  HADD2.F32 R4, -RZ, R4.H0_H0 ;  /* 0x20000004ff047230 */ /* 0x000fca0000004100 */
[----:B------:R-:W-:-:S04]  /*111e0*/  FMUL R4, R4, UR22 ;  /* 0x0000001604047c20 */ /* 0x000fc80008400000 */
[--C-:B------:R-:W-:Y:S01]  /*111f0*/  FFMA R6, R6, UR15, R4.reuse ;  /* 0x0000000f06067c23 */ /* 0x100fe20008000004 */
[----:B------:R-:W-:-:S04]  /*11200*/  PRMT R4, RZ, 0x7610, R4 ;  /* 0x00007610ff047816 */ /* 0x000fc80000000004 */
[----:B------:R-:W-:-:S05]  /*11210*/  F2FP.SATFINITE.E4M3.F32.PACK_AB_MERGE_C R6, RZ, R6, RZ ;  /* 0x00000006ff06723e */ /* 0x000fca00048070ff */
[----:B------:R0:W-:Y:S01]  /*11220*/  @!P2 STG.E.U8 desc[UR20][R26.64+0x1], R6 ;  /* 0x000001061a00a986 */ /* 0x0001e2000c101114 */
[----:B------:R-:W-:Y:S05]  /*11230*/  @P3 BRA `(.L_x_42) ;  /* 0x0000000000043947 */ /* 0x000fea0003800000 */
[----:B------:R0:W5:Y:S02]  /*11240*/  LDG.E.U8 R4, desc[UR20][R32.64+0x8] ;  /* 0x0000081420047981 */ /* 0x000164000c1e1100 */
.L_x_42:
[----:B------:R-:W-:Y:S05]  /*11250*/  BSYNC B1 ;  /* 0x0000000000017941 */ /* 0x000fea0003800000 */
.L_x_41:
        /* <DEDUP_REMOVED lines=12> */
.L_x_44:
[----:B------:R-:W-:Y:S05]  /*11320*/  BSYNC B1 ;  /* 0x0000000000017941 */ /* 0x000fea0003800000 */
.L_x_43:
        /* <DEDUP_REMOVED lines=12> */
.L_x_46:
[----:B------:R-:W-:Y:S05]  /*113f0*/  BSYNC B1 ;  /* 0x0000000000017941 */ /* 0x000fea0003800000 */
.L_x_45:
        /* <DEDUP_REMOVED lines=12> */
.L_x_48:
[----:B------:R-:W-:Y:S05]  /*114c0*/  BSYNC B1 ;  /* 0x0000000000017941 */ /* 0x000fea0003800000 */
.L_x_47:
        /* <DEDUP_REMOVED lines=12> */
.L_x_50:
[----:B------:R-:W-:Y:S05]  /*11590*/  BSYNC B1 ;  /* 0x0000000000017941 */ /* 0x000fea0003800000 */
.L_x_49:
        /* <DEDUP_REMOVED lines=12> */
.L_x_52:
[----:B------:R-:W-:Y:S05]  /*11660*/  BSYNC B1 ;  /* 0x0000000000017941 */ /* 0x000fea0003800000 */
.L_x_51:
        /* <DEDUP_REMOVED lines=12> */
.L_x_54:
[----:B------:R-:W-:Y:S05]  /*11730*/  BSYNC B1 ;  /* 0x0000000000017941 */ /* 0x000fea0003800000 */
.L_x_53:
        /* <DEDUP_REMOVED lines=12> */
.L_x_56:
[----:B------:R-:W-:Y:S05]  /*11800*/  BSYNC B1 ;  /* 0x0000000000017941 */ /* 0x000fea0003800000 */
.L_x_55:
        /* <DEDUP_REMOVED lines=12> */
.L_x_58:
[----:B------:R-:W-:Y:S05]  /*118d0*/  BSYNC B1 ;  /* 0x0000000000017941 */ /* 0x000fea0003800000 */
.L_x_57:
        /* <DEDUP_REMOVED lines=12> */
.L_x_60:
[----:B------:R-:W-:Y:S05]  /*119a0*/  BSYNC B1 ;  /* 0x0000000000017941 */ /* 0x000fea0003800000 */
.L_x_59:
        /* <DEDUP_REMOVED lines=12> */
.L_x_62:
[----:B------:R-:W-:Y:S05]  /*11a70*/  BSYNC B1 ;  /* 0x0000000000017941 */ /* 0x000fea0003800000 */
.L_x_61:
        /* <DEDUP_REMOVED lines=12> */
.L_x_64:
[----:B------:R-:W-:Y:S05]  /*11b40*/  BSYNC B1 ;  /* 0x0000000000017941 */ /* 0x000fea0003800000 */
.L_x_63:
        /* <DEDUP_REMOVED lines=12> */
.L_x_66:
[----:B------:R-:W-:Y:S05]  /*11c10*/  BSYNC B1 ;  /* 0x0000000000017941 */ /* 0x000fea0003800000 */
.L_x_65:
        /* <DEDUP_REMOVED lines=12> */
.L_x_68:
[----:B------:R-:W-:Y:S05]  /*11ce0*/  BSYNC B1 ;  /* 0x0000000000017941 */ /* 0x000fea0003800000 */
.L_x_67:
        /* <DEDUP_REMOVED lines=12> */
.L_x_70:
[----:B------:R-:W-:Y:S05]  /*11db0*/  BSYNC B1 ;  /* 0x0000000000017941 */ /* 0x000fea0003800000 */
.L_x_69:
        /* <DEDUP_REMOVED lines=12> */
.L_x_72:
[----:B------:R-:W-:Y:S05]  /*11e80*/  BSYNC B1 ;  /* 0x0000000000017941 */ /* 0x000fea0003800000 */
.L_x_71:
        /* <DEDUP_REMOVED lines=12> */
.L_x_74:
[----:B------:R-:W-:Y:S05]  /*11f50*/  BSYNC B1 ;  /* 0x0000000000017941 */ /* 0x000fea0003800000 */
.L_x_73:
        /* <DEDUP_REMOVED lines=12> */
.L_x_76:
[----:B------:R-:W-:Y:S05]  /*12020*/  BSYNC B1 ;  /* 0x0000000000017941 */ /* 0x000fea0003800000 */
.L_x_75:
        /* <DEDUP_REMOVED lines=12> */
.L_x_78:
[----:B------:R-:W-:Y:S05]  /*120f0*/  BSYNC B1 ;  /* 0x0000000000017941 */ /* 0x000fea0003800000 */
.L_x_77:
        /* <DEDUP_REMOVED lines=12> */
.L_x_80:
[----:B------:R-:W-:Y:S05]  /*121c0*/  BSYNC B1 ;  /* 0x0000000000017941 */ /* 0x000fea0003800000 */
.L_x_79:
        /* <DEDUP_REMOVED lines=12> */
.L_x_82:
[----:B------:R-:W-:Y:S05]  /*12290*/  BSYNC B1 ;  /* 0x0000000000017941 */ /* 0x000fea0003800000 */
.L_x_81:
        /* <DEDUP_REMOVED lines=12> */
.L_x_84:
[----:B------:R-:W-:Y:S05]  /*12360*/  BSYNC B1 ;  /* 0x0000000000017941 */ /* 0x000fea0003800000 */
.L_x_83:
        /* <DEDUP_REMOVED lines=12> */
.L_x_86:
[----:B------:R-:W-:Y:S05]  /*12430*/  BSYNC B1 ;  /* 0x0000000000017941 */ /* 0x000fea0003800000 */
.L_x_85:
        /* <DEDUP_REMOVED lines=12> */
.L_x_88:
[----:B------:R-:W-:Y:S05]  /*12500*/  BSYNC B1 ;  /* 0x0000000000017941 */ /* 0x000fea0003800000 */
.L_x_87:
        /* <DEDUP_REMOVED lines=12> */
.L_x_90:
[----:B------:R-:W-:Y:S05]  /*125d0*/  BSYNC B1 ;  /* 0x0000000000017941 */ /* 0x000fea0003800000 */
.L_x_89:
        /* <DEDUP_REMOVED lines=12> */
.L_x_92:
[----:B------:R-:W-:Y:S05]  /*126a0*/  BSYNC B1 ;  /* 0x0000000000017941 */ /* 0x000fea0003800000 */
.L_x_91:
        /* <DEDUP_REMOVED lines=12> */
.L_x_94:
[----:B------:R-:W-:Y:S05]  /*12770*/  BSYNC B1 ;  /* 0x0000000000017941 */ /* 0x000fea0003800000 */
.L_x_93:
        /* <DEDUP_REMOVED lines=12> */
.L_x_96:
[----:B------:R-:W-:Y:S05]  /*12840*/  BSYNC B1 ;  /* 0x0000000000017941 */ /* 0x000fea0003800000 */
.L_x_95:
        /* <DEDUP_REMOVED lines=12> */
.L_x_98:
[----:B------:R-:W-:Y:S05]  /*12910*/  BSYNC B1 ;  /* 0x0000000000017941 */ /* 0x000fea0003800000 */
.L_x_97:
        /* <DEDUP_REMOVED lines=12> */
.L_x_100:
[----:B------:R-:W-:Y:S05]  /*129e0*/  BSYNC B1 ;  /* 0x0000000000017941 */ /* 0x000fea0003800000 */
.L_x_99:
        /* <DEDUP_REMOVED lines=12> */
.L_x_102:
[----:B------:R-:W-:Y:S05]  /*12ab0*/  BSYNC B1 ;  /* 0x0000000000017941 */ /* 0x000fea0003800000 */
.L_x_101:
        /* <DEDUP_REMOVED lines=12> */
.L_x_104:
[----:B------:R-:W-:Y:S05]  /*12b80*/  BSYNC B1 ;  /* 0x0000000000017941 */ /* 0x000fea0003800000 */
.L_x_103:
        /* <DEDUP_REMOVED lines=12> */
.L_x_106:
[----:B------:R-:W-:Y:S05]  /*12c50*/  BSYNC B1 ;  /* 0x0000000000017941 */ /* 0x000fea0003800000 */
.L_x_105:
        /* <DEDUP_REMOVED lines=12> */
.L_x_108:
[----:B------:R-:W-:Y:S05]  /*12d20*/  BSYNC B1 ;  /* 0x0000000000017941 */ /* 0x000fea0003800000 */
.L_x_107:
        /* <DEDUP_REMOVED lines=12> */
.L_x_110:
[----:B------:R-:W-:Y:S05]  /*12df0*/  BSYNC B1 ;  /* 0x0000000000017941 */ /* 0x000fea0003800000 */
.L_x_109:
        /* <DEDUP_REMOVED lines=12> */
.L_x_112:
[----:B------:R-:W-:Y:S05]  /*12ec0*/  BSYNC B1 ;  /* 0x0000000000017941 */ /* 0x000fea0003800000 */
.L_x_111:
        /* <DEDUP_REMOVED lines=12> */
.L_x_114:
[----:B------:R-:W-:Y:S05]  /*12f90*/  BSYNC B1 ;  /* 0x0000000000017941 */ /* 0x000fea0003800000 */
.L_x_113:
[----:B-----5:R-:W-:Y:S01]  /*12fa0*/  LOP3.LUT R4, R4, 0xff, RZ, 0xc0, !PT ;  /* 0x000000ff04047812 */ /* 0x020fe200078ec0ff */
[----:B------:R-:W-:Y:S01]  /*12fb0*/  BSSY B1, `(.L_x_115) ;  /* 0x000000b000017945 */ /* 0x000fe20003800000 */
[----:B------:R-:W-:Y:S02]  /*12fc0*/  ISETP.LT.OR P2, PT, R0, 0x52, !P0 ;  /* 0x000000520000780c */ /* 0x000fe40004741670 */
[----:B------:R-:W-:-:S05]  /*12fd0*/  F2FP.F16.E4M3.UNPACK_B R4, R4 ;  /* 0x00000004ff04723e */ /* 0x000fca00020006ff */
[----:B------:R-:W-:-:S05]  /*12fe0*/  HADD2.F32 R4, -RZ, R4.H0_H0 ;  /* 0x20000004ff047230 */ /* 0x000fca0000004100 */
[----:B------:R-:W-:-:S04]  /*12ff0*/  FMUL R4, R4, UR22 ;  /* 0x0000001604047c20 */ /* 0x000fc80008400000 */
[----:B------:R-:W-:-:S05]  /*13000*/  FFMA R4, R171, UR15, R4 ;  /* 0x0000000fab047c23 */ /* 0x000fca0008000004 */
[----:B------:R-:W-:Y:S02]  /*13010*/  F2FP.SATFINITE.E4M3.F32.PACK_AB_MERGE_C R5, RZ, R4, RZ ;  /* 0x00000004ff05723e */ /* 0x000fe400048070ff */
[----:B------:R-:W-:-:S03]  /*13020*/  PRMT R4, RZ, 0x7610, R4 ;  /* 0x00007610ff047816 */ /* 0x000fc60000000004 */
[----:B------:R0:W-:Y:S01]  /*13030*/  @!P3 STG.E.U8 desc[UR20][R24.64+0x50], R5 ;  /* 0x000050051800b986 */ /* 0x0001e2000c101114 */
[----:B------:R-:W-:Y:S05]  /*13040*/  @P2 BRA `(.L_x_116) ;  /* 0x0000000000042947 */ /* 0x000fea0003800000 */
[----:B------:R0:W5:Y:S02]  /*13050*/  LDG.E.U8 R4, desc[UR20][R32.64+0x51] ;  /* 0x0000511420047981 */ /* 0x000164000c1e1100 */
.L_x_116:
[----:B------:R-:W-:Y:S05]  /*13060*/  BSYNC B1 ;  /* 0x0000000000017941 */ /* 0x000fea0003800000 */
.L_x_115:
[----:B-----5:R-:W-:Y:S01]  /*13070*/  LOP3.LUT R4, R4, 0xff, RZ, 0xc0, !PT ;  /* 0x000000ff04047812 */ /* 0x020fe200078ec0ff */
[----:B------:R-:W-:Y:S01]  /*13080*/  BSSY B1, `(.L_x_117) ;  /* 0x000000b000017945 */ /* 0x000fe20003800000 */
[----:B------:R-:W-:Y:S02]  /*13090*/  ISETP.LT.OR P3, PT, R0, 0x51, !P1 ;  /* 0x000000510000780c */ /* 0x000fe40004f61670 */
[----:B------:R-:W-:-:S05]  /*130a0*/  F2FP.F16.E4M3.UNPACK_B R4, R4 ;  /* 0x00000004ff04723e */ /* 0x000fca00020006ff */
[----:B------:R-:W-:-:S05]  /*130b0*/  HADD2.F32 R4, -RZ, R4.H0_H0 ;  /* 0x20000004ff047230 */ /* 0x000fca0000004100 */
[----:B------:R-:W-:-:S04]  /*130c0*/  FMUL R4, R4, UR22 ;  /* 0x0000001604047c20 */ /* 0x000fc80008400000 */
[----:B------:R-:W-:-:S05]  /*130d0*/  FFMA R4, R172, UR15, R4 ;  /* 0x0000000fac047c23 */ /* 0x000fca0008000004 */
[----:B0-----:R-:W-:Y:S02]  /*130e0*/  F2FP.SATFINITE.E4M3.F32.PACK_AB_MERGE_C R5, RZ, R4, RZ ;  /* 0x00000004ff05723e */ /* 0x001fe400048070ff */
[----:B------:R-:W-:-:S03]  /*130f0*/  PRMT R4, RZ, 0x7610, R4 ;  /* 0x00007610ff047816 */ /* 0x000fc60000000004 */
[----:B------:R0:W-:Y:S01]  /*13100*/  @!P2 STG.E.U8 desc[UR20][R24.64+0x51], R5 ;  /* 0x000051051800a986 */ /* 0x0001e2000c101114 */
[----:B------:R-:W-:Y:S05]  /*13110*/  @P3 BRA `(.L_x_118) ;  /* 0x0000000000043947 */ /* 0x000fea0003800000 */
[----:B------:R0:W5:Y:S02]  /*13120*/  LDG.E.U8 R4, desc[UR20][R2.64+0x50] ;  /* 0x0000501402047981 */ /* 0x000164000c1e1100 */
.L_x_118:
[----:B------:R-:W-:Y:S05]  /*13130*/  BSYNC B1 ;  /* 0x0000000000017941 */ /* 0x000fea0003800000 */
.L_x_117:
        /* <DEDUP_REMOVED lines=12> */
.L_x_120:
[----:B------:R-:W-:Y:S05]  /*13200*/  BSYNC B1 ;  /* 0x0000000000017941 */ /* 0x000fea0003800000 */
.L_x_119:
[----:B-----5:R-:W-:Y:S01]  /*13210*/  LOP3.LUT R4, R4, 0xff, RZ, 0xc0, !PT ;  /* 0x000000ff04047812 */ /* 0x020fe200078ec0ff */
[----:B------:R-:W-:Y:S01]  /*13220*/  BSSY B1, `(.L_x_121) ;  /* 0x000000b000017945 */ /* 0x000fe20003800000 */
[----:B------:R-:W-:Y:S02]  /*13230*/  ISETP.LT.OR P3, PT, R0, 0x59, !P0 ;  /* 0x000000590000780c */ /* 0x000fe40004761670 */
[----:B------:R-:W-:-:S05]  /*13240*/  F2FP.F16.E4M3.UNPACK_B R4, R4 ;  /* 0x00000004ff04723e */ /* 0x000fca00020006ff */
[----:B------:R-:W-:-:S05]  /*13250*/  HADD2.F32 R4, -RZ, R4.H0_H0 ;  /* 0x20000004ff047230 */ /* 0x000fca0000004100 */
[----:B0-----:R-:W-:Y:S01]  /*13260*/  FMUL R5, R4, UR22 ;  /* 0x0000001604057c20 */ /* 0x001fe20008400000 */
[----:B------:R-:W-:-:S03]  /*13270*/  PRMT R4, RZ, 0x7610, R4 ;  /* 0x00007610ff047816 */ /* 0x000fc60000000004 */
[----:B------:R-:W-:-:S05]  /*13280*/  FFMA R5, R174, UR15, R5 ;  /* 0x0000000fae057c23 */ /* 0x000fca0008000005 */
[----:B------:R-:W-:-:S05]  /*13290*/  F2FP.SATFINITE.E4M3.F32.PACK_AB_MERGE_C R5, RZ, R5, RZ ;  /* 0x00000005ff05723e */ /* 0x000fca00048070ff */
[----:B------:R0:W-:Y:S01]  /*132a0*/  @!P2 STG.E.U8 desc[UR20][R26.64+0x51], R5 ;  /* 0x000051051a00a986 */ /* 0x0001e2000c101114 */
[----:B------:R-:W-:Y:S05]  /*132b0*/  @P3 BRA `(.L_x_122) ;  /* 0x0000000000043947 */ /* 0x000fea0003800000 */
[----:B------:R0:W5:Y:S02]  /*132c0*/  LDG.E.U8 R4, desc[UR20][R32.64+0x58] ;  /* 0x0000581420047981 */ /* 0x000164000c1e1100 */
.L_x_122:
[----:B------:R-:W-:Y:S05]  /*132d0*/  BSYNC B1 ;  /* 0x0000000000017941 */ /* 0x000fea0003800000 */
.L_x_121:
        /* <DEDUP_REMOVED lines=12> */
.L_x_124:
[----:B------:R-:W-:Y:S05]  /*133a0*/  BSYNC B1 ;  /* 0x0000000000017941 */ /* 0x000fea0003800000 */
.L_x_123:
        /* <DEDUP_REMOVED lines=12> */
.L_x_126:
[----:B------:R-:W-:Y:S05]  /*13470*/  BSYNC B1 ;  /* 0x0000000000017941 */ /* 0x000fea0003800000 */
.L_x_125:
        /* <DEDUP_REMOVED lines=12> */
.L_x_128:
[----:B------:R-:W-:Y:S05]  /*13540*/  BSYNC B1 ;  /* 0x0000000000017941 */ /* 0x000fea0003800000 */
.L_x_127:
        /* <DEDUP_REMOVED lines=12> */
.L_x_130:
[----:B------:R-:W-:Y:S05]  /*13610*/  BSYNC B1 ;  /* 0x0000000000017941 */ /* 0x000fea0003800000 */
.L_x_129:
        /* <DEDUP_REMOVED lines=12> */
.L_x_132:
[----:B------:R-:W-:Y:S05]  /*136e0*/  BSYNC B1 ;  /* 0x0000000000017941 */ /* 0x000fea0003800000 */
.L_x_131:
        /* <DEDUP_REMOVED lines=12> */
.L_x_134:
[----:B------:R-:W-:Y:S05]  /*137b0*/  BSYNC B1 ;  /* 0x0000000000017941 */ /* 0x000fea0003800000 */
.L_x_133:
        /* <DEDUP_REMOVED lines=12> */
.L_x_136:
[----:B------:R-:W-:Y:S05]  /*13880*/  BSYNC B1 ;  /* 0x0000000000017941 */ /* 0x000fea0003800000 */
.L_x_135:
        /* <DEDUP_REMOVED lines=12> */
.L_x_138:
[----:B------:R-:W-:Y:S05]  /*13950*/  BSYNC B1 ;  /* 0x0000000000017941 */ /* 0x000fea0003800000 */
.L_x_137:
        /* <DEDUP_REMOVED lines=12> */
.L_x_140:
[----:B------:R-:W-:Y:S05]  /*13a20*/  BSYNC B1 ;  /* 0x0000000000017941 */ /* 0x000fea0003800000 */
.L_x_139:
        /* <DEDUP_REMOVED lines=12> */
.L_x_142:
[----:B------:R-:W-:Y:S05]  /*13af0*/  BSYNC B1 ;  /* 0x0000000000017941 */ /* 0x000fea0003800000 */
.L_x_141:
        /* <DEDUP_REMOVED lines=12> */
.L_x_144:
[----:B------:R-:W-:Y:S05]  /*13bc0*/  BSYNC B1 ;  /* 0x0000000000017941 */ /* 0x000fea0003800000 */
.L_x_143:
        /* <DEDUP_REMOVED lines=12> */
.L_x_146:
[----:B------:R-:W-:Y:S05]  /*13c90*/  BSYNC B1 ;  /* 0x0000000000017941 */ /* 0x000fea0003800000 */
.L_x_145:
        /* <DEDUP_REMOVED lines=12> */
.L_x_148:
[----:B------:R-:W-:Y:S05]  /*13d60*/  BSYNC B1 ;  /* 0x0000000000017941 */ /* 0x000fea0003800000 */
.L_x_147:
        /* <DEDUP_REMOVED lines=12> */
.L_x_150:
[----:B------:R-:W-:Y:S05]  /*13e30*/  BSYNC B1 ;  /* 0x0000000000017941 */ /* 0x000fea0003800000 */
.L_x_149:
        /* <DEDUP_REMOVED lines=12> */
.L_x_152:
[----:B------:R-:W-:Y:S05]  /*13f00*/  BSYNC B1 ;  /* 0x0000000000017941 */ /* 0x000fea0003800000 */
.L_x_151:
        /* <DEDUP_REMOVED lines=12> */
.L_x_154:
[----:B------:R-:W-:Y:S05]  /*13fd0*/  BSYNC B1 ;  /* 0x0000000000017941 */ /* 0x000fea0003800000 */
.L_x_153:
        /* <DEDUP_REMOVED lines=12> */
.L_x_156:
[----:B------:R-:W-:Y:S05]  /*140a0*/  BSYNC B1 ;  /* 0x0000000000017941 */ /* 0x000fea0003800000 */
.L_x_155:
        /* <DEDUP_REMOVED lines=12> */
.L_x_158:
[----:B------:R-:W-:Y:S05]  /*14170*/  BSYNC B1 ;  /* 0x0000000000017941 */ /* 0x000fea0003800000 */
.L_x_157:
        /* <DEDUP_REMOVED lines=12> */
.L_x_160:
[----:B------:R-:W-:Y:S05]  /*14240*/  BSYNC B1 ;  /* 0x0000000000017941 */ /* 0x000fea0003800000 */
.L_x_159:
        /* <DEDUP_REMOVED lines=12> */
.L_x_162:
[----:B------:R-:W-:Y:S05]  /*14310*/  BSYNC B1 ;  /* 0x0000000000017941 */ /* 0x000fea0003800000 */
.L_x_161:
        /* <DEDUP_REMOVED lines=12> */
.L_x_164:
[----:B------:R-:W-:Y:S05]  /*143e0*/  BSYNC B1 ;  /* 0x0000000000017941 */ /* 0x000fea0003800000 */
.L_x_163:
        /* <DEDUP_REMOVED lines=12> */
.L_x_166:
[----:B------:R-:W-:Y:S05]  /*144b0*/  BSYNC B1 ;  /* 0x0000000000017941 */ /* 0x000fea0003800000 */
.L_x_165:
        /* <DEDUP_REMOVED lines=12> */
.L_x_168:
[----:B------:R-:W-:Y:S05]  /*14580*/  BSYNC B1 ;  /* 0x0000000000017941 */ /* 0x000fea0003800000 */
.L_x_167:
        /* <DEDUP_REMOVED lines=12> */
.L_x_170:
[----:B------:R-:W-:Y:S05]  /*14650*/  BSYNC B1 ;  /* 0x0000000000017941 */ /* 0x000fea0003800000 */
.L_x_169:
        /* <DEDUP_REMOVED lines=12> */
.L_x_172:
[----:B------:R-:W-:Y:S05]  /*14720*/  BSYNC B1 ;  /* 0x0000000000017941 */ /* 0x000fea0003800000 */
.L_x_171:
        /* <DEDUP_REMOVED lines=12> */
.L_x_174:
[----:B------:R-:W-:Y:S05]  /*147f0*/  BSYNC B1 ;  /* 0x0000000000017941 */ /* 0x000fea0003800000 */
.L_x_173:
        /* <DEDUP_REMOVED lines=12> */
.L_x_176:
[----:B------:R-:W-:Y:S05]  /*148c0*/  BSYNC B1 ;  /* 0x0000000000017941 */ /* 0x000fea0003800000 */
.L_x_175:
        /* <DEDUP_REMOVED lines=12> */
.L_x_178:
[----:B------:R-:W-:Y:S05]  /*14990*/  BSYNC B1 ;  /* 0x0000000000017941 */ /* 0x000fea0003800000 */
.L_x_177:
        /* <DEDUP_REMOVED lines=12> */
.L_x_180:
[----:B------:R-:W-:Y:S05]  /*14a60*/  BSYNC B1 ;  /* 0x0000000000017941 */ /* 0x000fea0003800000 */
.L_x_179:
        /* <DEDUP_REMOVED lines=12> */
.L_x_182:
[----:B------:R-:W-:Y:S05]  /*14b30*/  BSYNC B1 ;  /* 0x0000000000017941 */ /* 0x000fea0003800000 */
.L_x_181:
        /* <DEDUP_REMOVED lines=12> */
.L_x_184:
[----:B------:R-:W-:Y:S05]  /*14c00*/  BSYNC B1 ;  /* 0x0000000000017941 */ /* 0x000fea0003800000 */
.L_x_183:
        /* <DEDUP_REMOVED lines=12> */
.L_x_186:
[----:B------:R-:W-:Y:S05]  /*14cd0*/  BSYNC B1 ;  /* 0x0000000000017941 */ /* 0x000fea0003800000 */
.L_x_185:
        /* <DEDUP_REMOVED lines=12> */
.L_x_188:
[----:B------:R-:W-:Y:S05]  /*14da0*/  BSYNC B1 ;  /* 0x0000000000017941 */ /* 0x000fea0003800000 */
.L_x_187:
        /* <DEDUP_REMOVED lines=12> */
.L_x_190:
[----:B------:R-:W-:Y:S05]  /*14e70*/  BSYNC B1 ;  /* 0x0000000000017941 */ /* 0x000fea0003800000 */
.L_x_189:
        /* <DEDUP_REMOVED lines=12> */
.L_x_192:
[----:B------:R-:W-:Y:S05]  /*14f40*/  BSYNC B1 ;  /* 0x0000000000017941 */ /* 0x000fea0003800000 */
.L_x_191:
        /* <DEDUP_REMOVED lines=12> */
.L_x_194:
[----:B------:R-:W-:Y:S05]  /*15010*/  BSYNC B1 ;  /* 0x0000000000017941 */ /* 0x000fea0003800000 */
.L_x_193:
        /* <DEDUP_REMOVED lines=12> */
.L_x_196:
[----:B------:R-:W-:Y:S05]  /*150e0*/  BSYNC B1 ;  /* 0x0000000000017941 */ /* 0x000fea0003800000 */
.L_x_195:
        /* <DEDUP_REMOVED lines=12> */
.L_x_198:
[----:B------:R-:W-:Y:S05]  /*151b0*/  BSYNC B1 ;  /* 0x0000000000017941 */ /* 0x000fea0003800000 */
.L_x_197:
        /* <DEDUP_REMOVED lines=12> */
.L_x_200:
[----:B------:R-:W-:Y:S05]  /*15280*/  BSYNC B1 ;  /* 0x0000000000017941 */ /* 0x000fea0003800000 */
.L_x_199:
        /* <DEDUP_REMOVED lines=12> */
.L_x_202:
[----:B------:R-:W-:Y:S05]  /*15350*/  BSYNC B1 ;  /* 0x0000000000017941 */ /* 0x000fea0003800000 */
.L_x_201:
        /* <DEDUP_REMOVED lines=12> */
.L_x_204:
[----:B------:R-:W-:Y:S05]  /*15420*/  BSYNC B1 ;  /* 0x0000000000017941 */ /* 0x000fea0003800000 */
.L_x_203:
        /* <DEDUP_REMOVED lines=12> */
.L_x_206:
[----:B------:R-:W-:Y:S05]  /*154f0*/  BSYNC B1 ;  /* 0x0000000000017941 */ /* 0x000fea0003800000 */
.L_x_205:
        /* <DEDUP_REMOVED lines=12> */
.L_x_208:
[----:B------:R-:W-:Y:S05]  /*155c0*/  BSYNC B1 ;  /* 0x0000000000017941 */ /* 0x000fea0003800000 */
.L_x_207:
        /* <DEDUP_REMOVED lines=12> */
.L_x_210:
[----:B------:R-:W-:Y:S05]  /*15690*/  BSYNC B1 ;  /* 0x0000000000017941 */ /* 0x000fea0003800000 */
.L_x_209:
        /* <DEDUP_REMOVED lines=12> */
.L_x_212:
[----:B------:R-:W-:Y:S05]  /*15760*/  BSYNC B1 ;  /* 0x0000000000017941 */ /* 0x000fea0003800000 */
.L_x_211:
        /* <DEDUP_REMOVED lines=12> */
.L_x_214:
[----:B------:R-:W-:Y:S05]  /*15830*/  BSYNC B1 ;  /* 0x0000000000017941 */ /* 0x000fea0003800000 */
.L_x_213:
        /* <DEDUP_REMOVED lines=12> */
.L_x_216:
[----:B------:R-:W-:Y:S05]  /*15900*/  BSYNC B1 ;  /* 0x0000000000017941 */ /* 0x000fea0003800000 */
.L_x_215:
        /* <DEDUP_REMOVED lines=12> */
.L_x_218:
[----:B------:R-:W-:Y:S05]  /*159d0*/  BSYNC B1 ;  /* 0x0000000000017941 */ /* 0x000fea0003800000 */
.L_x_217:
        /* <DEDUP_REMOVED lines=12> */
.L_x_220:
[----:B------:R-:W-:Y:S05]  /*15aa0*/  BSYNC B1 ;  /* 0x0000000000017941 */ /* 0x000fea0003800000 */
.L_x_219:
        /* <DEDUP_REMOVED lines=12> */
.L_x_222:
[----:B------:R-:W-:Y:S05]  /*15b70*/  BSYNC B1 ;  /* 0x0000000000017941 */ /* 0x000fea0003800000 */
.L_x_221:
        /* <DEDUP_REMOVED lines=12> */
.L_x_224:
[----:B------:R-:W-:Y:S05]  /*15c40*/  BSYNC B1 ;  /* 0x0000000000017941 */ /* 0x000fea0003800000 */
.L_x_223:
        /* <DEDUP_REMOVED lines=12> */
.L_x_226:
[----:B------:R-:W-:Y:S05]  /*15d10*/  BSYNC B1 ;  /* 0x0000000000017941 */ /* 0x000fea0003800000 */
.L_x_225:
        /* <DEDUP_REMOVED lines=12> */
.L_x_228:
[----:B------:R-:W-:Y:S05]  /*15de0*/  BSYNC B1 ;  /* 0x0000000000017941 */ /* 0x000fea0003800000 */
.L_x_227:
        /* <DEDUP_REMOVED lines=12> */
.L_x_230:
[----:B------:R-:W-:Y:S05]  /*15eb0*/  BSYNC B1 ;  /* 0x0000000000017941 */ /* 0x000fea0003800000 */
.L_x_229:
        /* <DEDUP_REMOVED lines=12> */
.L_x_232:
[----:B------:R-:W-:Y:S05]  /*15f80*/  BSYNC B1 ;  /* 0x0000000000017941 */ /* 0x000fea0003800000 */
.L_x_231:
        /* <DEDUP_REMOVED lines=12> */
.L_x_234:
[----:B------:R-:W-:Y:S05]  /*16050*/  BSYNC B1 ;  /* 0x0000000000017941 */ /* 0x000fea0003800000 */
.L_x_233:
        /* <DEDUP_REMOVED lines=12> */
.L_x_236:
[----:B------:R-:W-:Y:S05]  /*16120*/  BSYNC B1 ;  /* 0x0000000000017941 */ /* 0x000fea0003800000 */
.L_x_235:
        /* <DEDUP_REMOVED lines=12> */
.L_x_238:
[----:B------:R-:W-:Y:S05]  /*161f0*/  BSYNC B1 ;  /* 0x0000000000017941 */ /* 0x000fea0003800000 */
.L_x_237:
        /* <DEDUP_REMOVED lines=12> */
.L_x_240:
[----:B------:R-:W-:Y:S05]  /*162c0*/  BSYNC B1 ;  /* 0x0000000000017941 */ /* 0x000fea0003800000 */
.L_x_239:
        /* <DEDUP_REMOVED lines=12> */
.L_x_242:
[----:B------:R-:W-:Y:S05]  /*16390*/  BSYNC B1 ;  /* 0x0000000000017941 */ /* 0x000fea0003800000 */
.L_x_241:
        /* <DEDUP_REMOVED lines=12> */
.L_x_244:
[----:B------:R-:W-:Y:S05]  /*16460*/  BSYNC B1 ;  /* 0x0000000000017941 */ /* 0x000fea0003800000 */
.L_x_243:
        /* <DEDUP_REMOVED lines=12> */
.L_x_246:
[----:B------:R-:W-:Y:S05]  /*16530*/  BSYNC B1 ;  /* 0x0000000000017941 */ /* 0x000fea0003800000 */
.L_x_245:
        /* <DEDUP_REMOVED lines=12> */
.L_x_248:
[----:B------:R-:W-:Y:S05]  /*16600*/  BSYNC B1 ;  /* 0x0000000000017941 */ /* 0x000fea0003800000 */
.L_x_247:
[----:B0-----:R-:W2:Y:S01]  /*16610*/  LDL.LU R5, [R1+0x200] ;  /* 0x0002000001057983 */ /* 0x001ea20000300800 */
[----:B-----5:R-:W-:Y:S01]  /*16620*/  LOP3.LUT R4, R4, 0xff, RZ, 0xc0, !PT ;  /* 0x000000ff04047812 */ /* 0x020fe200078ec0ff */
[----:B------:R-:W-:Y:S01]  /*16630*/  BSSY B1, `(.L_x_249) ;  /* 0x000000b000017945 */ /* 0x000fe20003800000 */
[----:B------:R-:W-:Y:S02]  /*16640*/  ISETP.LT.OR P3, PT, R0, 0xd9, !P0 ;  /* 0x000000d90000780c */ /* 0x000fe40004761670 */
[----:B------:R-:W-:-:S05]  /*16650*/  F2FP.F16.E4M3.UNPACK_B R4, R4 ;  /* 0x00000004ff04723e */ /* 0x000fca00020006ff */
[----:B------:R-:W-:-:S05]  /*16660*/  HADD2.F32 R4, -RZ, R4.H0_H0 ;  /* 0x20000004ff047230 */ /* 0x000fca0000004100 */
[----:B------:R-:W-:-:S04]  /*16670*/  FMUL R4, R4, UR22 ;  /* 0x0000001604047c20 */ /* 0x000fc80008400000 */
[----:B--2---:R-:W-:-:S05]  /*16680*/  FFMA R4, R5, UR15, R4 ;  /* 0x0000000f05047c23 */ /* 0x004fca0008000004 */
[----:B------:R-:W-:Y:S02]  /*16690*/  F2FP.SATFINITE.E4M3.F32.PACK_AB_MERGE_C R5, RZ, R4, RZ ;  /* 0x00000004ff05723e */ /* 0x000fe400048070ff */
[----:B------:R-:W-:-:S03]  /*166a0*/  PRMT R4, RZ, 0x7610, R4 ;  /* 0x00007610ff047816 */ /* 0x000fc60000000004 */
[----:B------:R0:W-:Y:S01]  /*166b0*/  @!P2 STG.E.U8 desc[UR20][R26.64+0xd1], R5 ;  /* 0x0000d1051a00a986 */ /* 0x0001e2000c101114 */
[----:B------:R-:W-:Y:S05]  /*166c0*/  @P3 BRA `(.L_x_250) ;  /* 0x0000000000043947 */ /* 0x000fea0003800000 */
[----:B------:R2:W5:Y:S02]  /*166d0*/  LDG.E.U8 R4, desc[UR20][R32.64+0xd8] ;  /* 0x0000d81420047981 */ /* 0x000564000c1e1100 */
.L_x_250:
[----:B------:R-:W-:Y:S05]  /*166e0*/  BSYNC B1 ;  /* 0x0000000000017941 */ /* 0x000fea0003800000 */
.L_x_249:
[----:B0-----:R-:W3:Y:S01]  /*166f0*/  LDL.LU R5, [R1+0x204] ;  /* 0x0002040001057983 */ /* 0x001ee20000300800 */
[----:B-----5:R-:W-:Y:S01]  /*16700*/  LOP3.LUT R4, R4, 0xff, RZ, 0xc0, !PT ;  /* 0x000000ff04047812 */ /* 0x020fe200078ec0ff */
[----:B------:R-:W-:Y:S01]  /*16710*/  BSSY B1, `(.L_x_251) ;  /* 0x000000b000017945 */ /* 0x000fe20003800000 */
[----:B------:R-:W-:Y:S02]  /*16720*/  ISETP.LT.OR P2, PT, R0, 0xda, !P0 ;  /* 0x000000da0000780c */ /* 0x000fe40004741670 */
[----:B------:R-:W-:-:S05]  /*16730*/  F2FP.F16.E4M3.UNPACK_B R4, R4 ;  /* 0x00000004ff04723e */ /* 0x000fca00020006ff */
[----:B------:R-:W-:-:S05]  /*16740*/  HADD2.F32 R4, -RZ, R4.H0_H0 ;  /* 0x20000004ff047230 */ /* 0x000fca0000004100 */
[----:B------:R-:W-:-:S04]  /*16750*/  FMUL R4, R4, UR22 ;  /* 0x0000001604047c20 */ /* 0x000fc80008400000 */
[----:B---3--:R-:W-:-:S05]  /*16760*/  FFMA R4, R5, UR15, R4 ;  /* 0x0000000f05047c23 */ /* 0x008fca0008000004 */
[----:B------:R-:W-:Y:S02]  /*16770*/  F2FP.SATFINITE.E4M3.F32.PACK_AB_MERGE_C R5, RZ, R4, RZ ;  /* 0x00000004ff05723e */ /* 0x000fe400048070ff */
[----:B------:R-:W-:-:S03]  /*16780*/  PRMT R4, RZ, 0x7610, R4 ;  /* 0x00007610ff047816 */ /* 0x000fc60000000004 */
[----:B------:R0:W-:Y:S01]  /*16790*/  @!P3 STG.E.U8 desc[UR20][R24.64+0xd8], R5 ;  /* 0x0000d8051800b986 */ /* 0x0001e2000c101114 */
[----:B------:R-:W-:Y:S05]  /*167a0*/  @P2 BRA `(.L_x_252) ;  /* 0x0000000000042947 */ /* 0x000fea0003800000 */
[----:B------:R3:W5:Y:S02]  /*167b0*/  LDG.E.U8 R4, desc[UR20][R32.64+0xd9] ;  /* 0x0000d91420047981 */ /* 0x000764000c1e1100 */
.L_x_252:
[----:B------:R-:W-:Y:S05]  /*167c0*/  BSYNC B1 ;  /* 0x0000000000017941 */ /* 0x000fea0003800000 */
.L_x_251:
        /* <DEDUP_REMOVED lines=13> */
.L_x_254:
[----:B------:R-:W-:Y:S05]  /*168a0*/  BSYNC B1 ;  /* 0x0000000000017941 */ /* 0x000fea0003800000 */
.L_x_253:
        /* <DEDUP_REMOVED lines=13> */
.L_x_256:
[----:B------:R-:W-:Y:S05]  /*16980*/  BSYNC B1 ;  /* 0x0000000000017941 */ /* 0x000fea0003800000 */
.L_x_255:
        /* <DEDUP_REMOVED lines=13> */
.L_x_258:
[----:B------:R-:W-:Y:S05]  /*16a60*/  BSYNC B1 ;  /* 0x0000000000017941 */ /* 0x000fea0003800000 */
.L_x_257:
        /* <DEDUP_REMOVED lines=13> */
.L_x_260:
[----:B------:R-:W-:Y:S05]  /*16b40*/  BSYNC B1 ;  /* 0x0000000000017941 */ /* 0x000fea0003800000 */
.L_x_259:
        /* <DEDUP_REMOVED lines=13> */
.L_x_262:
[----:B------:R-:W-:Y:S05]  /*16c20*/  BSYNC B1 ;  /* 0x0000000000017941 */ /* 0x000fea0003800000 */
.L_x_261:
        /* <DEDUP_REMOVED lines=13> */
.L_x_264:
[----:B------:R-:W-:Y:S05]  /*16d00*/  BSYNC B1 ;  /* 0x0000000000017941 */ /* 0x000fea0003800000 */
.L_x_263:
        /* <DEDUP_REMOVED lines=13> */
.L_x_266:
[----:B------:R-:W-:Y:S05]  /*16de0*/  BSYNC B1 ;  /* 0x0000000000017941 */ /* 0x000fea0003800000 */
.L_x_265:
        /* <DEDUP_REMOVED lines=13> */
.L_x_268:
[----:B------:R-:W-:Y:S05]  /*16ec0*/  BSYNC B1 ;  /* 0x0000000000017941 */ /* 0x000fea0003800000 */
.L_x_267:
        /* <DEDUP_REMOVED lines=13> */
.L_x_270:
[----:B------:R-:W-:Y:S05]  /*16fa0*/  BSYNC B1 ;  /* 0x0000000000017941 */ /* 0x000fea0003800000 */
.L_x_269:
        /* <DEDUP_REMOVED lines=13> */
.L_x_272:
[----:B------:R-:W-:Y:S05]  /*17080*/  BSYNC B1 ;  /* 0x0000000000017941 */ /* 0x000fea0003800000 */
.L_x_271:
        /* <DEDUP_REMOVED lines=13> */
.L_x_274:
[----:B------:R-:W-:Y:S05]  /*17160*/  BSYNC B1 ;  /* 0x0000000000017941 */ /* 0x000fea0003800000 */
.L_x_273:
        /* <DEDUP_REMOVED lines=13> */
.L_x_276:
[----:B------:R-:W-:Y:S05]  /*17240*/  BSYNC B1 ;  /* 0x0000000000017941 */ /* 0x000fea0003800000 */
.L_x_275:
        /* <DEDUP_REMOVED lines=13> */
.L_x_278:
[----:B------:R-:W-:Y:S05]  /*17320*/  BSYNC B1 ;  /* 0x0000000000017941 */ /* 0x000fea0003800000 */
.L_x_277:
        /* <DEDUP_REMOVED lines=13> */
.L_x_280:
[----:B------:R-:W-:Y:S05]  /*17400*/  BSYNC B1 ;  /* 0x0000000000017941 */ /* 0x000fea0003800000 */
.L_x_279:
        /* <DEDUP_REMOVED lines=13> */
.L_x_282:
[----:B------:R-:W-:Y:S05]  /*174e0*/  BSYNC B1 ;  /* 0x0000000000017941 */ /* 0x000fea0003800000 */
.L_x_281:
        /* <DEDUP_REMOVED lines=13> */
.L_x_284:
[----:B------:R-:W-:Y:S05]  /*175c0*/  BSYNC B1 ;  /* 0x0000000000017941 */ /* 0x000fea0003800000 */
.L_x_283:
        /* <DEDUP_REMOVED lines=13> */
.L_x_286:
[----:B------:R-:W-:Y:S05]  /*176a0*/  BSYNC B1 ;  /* 0x0000000000017941 */ /* 0x000fea0003800000 */
.L_x_285:
        /* <DEDUP_REMOVED lines=13> */
.L_x_288:
[----:B------:R-:W-:Y:S05]  /*17780*/  BSYNC B1 ;  /* 0x0000000000017941 */ /* 0x000fea0003800000 */
.L_x_287:
[----:B------:R-:W2:Y:S01]  /*17790*/  LDL.LU R7, [R1+0x250] ;  /* 0x0002500001077983 */ /* 0x000ea20000300800 */
[----:B-----5:R-:W-:Y:S01]  /*177a0*/  LOP3.LUT R4, R4, 0xff, RZ, 0xc0, !PT ;  /* 0x000000ff04047812 */ /* 0x020fe200078ec0ff */
[----:B------:R-:W-:Y:S01]  /*177b0*/  BSSY B1, `(.L_x_289) ;  /* 0x0000013000017945 */ /* 0x000fe20003800000 */
[----:B0-----:R-:W-:Y:S02]  /*177c0*/  IADD3 R5, P0, R35, 0x80, RZ ;  /* 0x0000008023057810 */ /* 0x001fe40007f1e0ff */
[----:B------:R-:W-:-:S03]  /*177d0*/  F2FP.F16.E4M3.UNPACK_B R4, R4 ;  /* 0x00000004ff04723e */ /* 0x000fc600020006ff */
[----:B--234-:R-:W-:Y:S01]  /*177e0*/  IMAD.X R2, RZ, RZ, R37, P0 ;  /* 0x000000ffff027224 */ /* 0x01cfe200000e0625 */
[----:B------:R-:W-:Y:S01]  /*177f0*/  ISETP.GE.AND P0, PT, R34, 0x81, PT ;  /* 0x000000812200780c */ /* 0x000fe20003f06270 */
[----:B------:R-:W-:Y:S02]  /*17800*/  HADD2.F32 R4, -RZ, R4.H0_H0 ;  /* 0x20000004ff047230 */ /* 0x000fe40000004100 */
[----:B------:R-:W-:Y:S01]  /*17810*/  IMAD R6, R2, UR6, RZ ;  /* 0x0000000602067c24 */ /* 0x000fe2000f8e02ff */
[----:B------:R-:W-:Y:S01]  /*17820*/  ISETP.LT.OR P3, PT, R0, 0x1, !P0 ;  /* 0x000000010000780c */ /* 0x000fe20004761670 */
[----:B------:R-:W-:-:S04]  /*17830*/  IMAD.WIDE.U32 R2, R5, UR6, R38 ;  /* 0x0000000605027c25 */ /* 0x000fc8000f8e0026 */
[----:B------:R-:W-:Y:S01]  /*17840*/  FMUL R4, R4, UR22 ;  /* 0x0000001604047c20 */ /* 0x000fe20008400000 */
[----:B------:R-:W-:Y:S01]  /*17850*/  IMAD R5, R5, UR7, R6 ;  /* 0x0000000705057c24 */ /* 0x000fe2000f8e0206 */
[----:B------:R-:W-:-:S04]  /*17860*/  IADD3 R2, P2, R2, UR10, RZ ;  /* 0x0000000a02027c10 */ /* 0x000fc8000ff5e0ff */
[----:B------:R-:W-:Y:S01]  /*17870*/  IADD3.X R3, R3, UR11, R5, P2, !PT ;  /* 0x0000000b03037c10 */ /* 0x000fe200097fe405 */
[----:B------:R-:W-:-:S05]  /*17880*/  FFMA R4, R7, UR15, R4 ;  /* 0x0000000f07047c23 */ /* 0x000fca0008000004 */
[----:B------:R-:W-:Y:S02]  /*17890*/  F2FP.SATFINITE.E4M3.F32.PACK_AB_MERGE_C R7, RZ, R4, RZ ;  /* 0x00000004ff07723e */ /* 0x000fe400048070ff */
[----:B------:R-:W-:-:S03]  /*178a0*/  PRMT R4, RZ, 0x7610, R4 ;  /* 0x00007610ff047816 */ /* 0x000fc60000000004 */
[----:B------:R0:W-:Y:S01]  /*178b0*/  @!P1 STG.E.U8 desc[UR20][R26.64+0xf9], R7 ;  /* 0x0000f9071a009986 */ /* 0x0001e2000c101114 */
[----:B------:R-:W-:Y:S05]  /*178c0*/  @P3 BRA `(.L_x_290) ;  /* 0x0000000000043947 */ /* 0x000fea0003800000 */
[----:B------:R2:W5:Y:S02]  /*178d0*/  LDG.E.U8 R4, desc[UR20][R2.64] ;  /* 0x0000001402047981 */ /* 0x000564000c1e1100 */
.L_x_290:
[----:B------:R-:W-:Y:S05]  /*178e0*/  BSYNC B1 ;  /* 0x0000000000017941 */ /* 0x000fea0003800000 */
.L_x_289:
[----:B------:R-:W3:Y:S01]  /*178f0*/  LDL.LU R5, [R1+0x254] ;  /* 0x0002540001057983 */ /* 0x000ee20000300800 */
        /* <DEDUP_REMOVED lines=12> */
.L_x_292:
[----:B------:R-:W-:Y:S05]  /*179c0*/  BSYNC B1 ;  /* 0x0000000000017941 */ /* 0x000fea0003800000 */
.L_x_291:
[----:B---3--:R-:W3:Y:S01]  /*179d0*/  LDL.LU R5, [R1+0x258] ;  /* 0x0002580001057983 */ /* 0x008ee20000300800 */
[----:B-----5:R-:W-:Y:S01]  /*179e0*/  LOP3.LUT R4, R4, 0xff, RZ, 0xc0, !PT ;  /* 0x000000ff04047812 */ /* 0x020fe200078ec0ff */
[----:B------:R-:W-:Y:S01]  /*179f0*/  BSSY B1, `(.L_x_293) ;  /* 0x0000013000017945 */ /* 0x000fe20003800000 */
[----:B------:R-:W-:Y:S02]  /*17a00*/  IADD3 R35, P1, R35, 0x88, RZ ;  /* 0x0000008823237810 */ /* 0x000fe40007f3e0ff */
[----:B------:R-:W-:Y:S02]  /*17a10*/  F2FP.F16.E4M3.UNPACK_B R4, R4 ;  /* 0x00000004ff04723e */ /* 0x000fe400020006ff */
[----:B------:R-:W-:Y:S01]  /*17a20*/  PRMT R6, RZ, 0x7610, R6 ;  /* 0x00007610ff067816 */ /* 0x000fe20000000006 */
[----:B------:R-:W-:Y:S01]  /*17a30*/  IMAD.X R36, RZ, RZ, R37, P1 ;  /* 0x000000ffff247224 */ /* 0x000fe200008e0625 */
[----:B------:R-:W-:Y:S01]  /*17a40*/  ISETP.GE.AND P1, PT, R34, 0x89, PT ;  /* 0x000000892200780c */ /* 0x000fe20003f26270 */
[----:B------:R-:W-:-:S02]  /*17a50*/  HADD2.F32 R4, -RZ, R4.H0_H0 ;  /* 0x20000004ff047230 */ /* 0x000fc40000004100 */
[----:B------:R-:W-:Y:S01]  /*17a60*/  IMAD R36, R36, UR6, RZ ;  /* 0x0000000624247c24 */ /* 0x000fe2000f8e02ff */
[----:B------:R-:W-:Y:S01]  /*17a70*/  ISETP.LT.OR P5, PT, R0, 0x1, !P1 ;  /* 0x000000010000780c */ /* 0x000fe20004fa1670 */
[----:B------:R-:W-:-:S04]  /*17a80*/  IMAD.WIDE.U32 R38, R35, UR6, R38 ;  /* 0x0000000623267c25 */ /* 0x000fc8000f8e0026 */
[----:B------:R-:W-:Y:S01]  /*17a90*/  FMUL R4, R4, UR22 ;  /* 0x0000001604047c20 */ /* 0x000fe20008400000 */
[----:B------:R-:W-:-:S03]  /*17aa0*/  IMAD R35, R35, UR7, R36 ;  /* 0x0000000723237c24 */ /* 0x000fc6000f8e0224 */
[----:B---3--:R-:W-:Y:S01]  /*17ab0*/  FFMA R5, R5, UR15, R4 ;  /* 0x0000000f05057c23 */ /* 0x008fe20008000004 */
[----:B------:R-:W-:-:S04]  /*17ac0*/  IADD3 R4, P3, R38, UR10, RZ ;  /* 0x0000000a26047c10 */ /* 0x000fc8000ff7e0ff */
[----:B0-----:R-:W-:Y:S02]  /*17ad0*/  F2FP.SATFINITE.E4M3.F32.PACK_AB_MERGE_C R7, RZ, R5, RZ ;  /* 0x00000005ff07723e */ /* 0x001fe400048070ff */
[----:B------:R-:W-:-:S03]  /*17ae0*/  IADD3.X R5, R39, UR11, R35, P3, !PT ;  /* 0x0000000b27057c10 */ /* 0x000fc60009ffe423 */
[----:B------:R0:W-:Y:S01]  /*17af0*/  @!P2 STG.E.U8 desc[UR20][R30.64+0x1], R7 ;  /* 0x000001071e00a986 */ /* 0x0001e2000c101114 */
[----:B------:R-:W-:Y:S05]  /*17b00*/  @P5 BRA `(.L_x_294) ;  /* 0x0000000000045947 */ /* 0x000fea0003800000 */
[----:B------:R3:W5:Y:S02]  /*17b10*/  LDG.E.U8 R6, desc[UR20][R4.64] ;  /* 0x0000001404067981 */ /* 0x000764000c1e1100 */
.L_x_294:
[----:B------:R-:W-:Y:S05]  /*17b20*/  BSYNC B1 ;  /* 0x0000000000017941 */ /* 0x000fea0003800000 */
.L_x_293:
        /* <DEDUP_REMOVED lines=13> */
.L_x_296:
[----:B------:R-:W-:Y:S05]  /*17c00*/  BSYNC B1 ;  /* 0x0000000000017941 */ /* 0x000fea0003800000 */
.L_x_295:
        /* <DEDUP_REMOVED lines=13> */
.L_x_298:
[----:B------:R-:W-:Y:S05]  /*17ce0*/  BSYNC B1 ;  /* 0x0000000000017941 */ /* 0x000fea0003800000 */
.L_x_297:
        /* <DEDUP_REMOVED lines=13> */
.L_x_300:
[----:B------:R-:W-:Y:S05]  /*17dc0*/  BSYNC B1 ;  /* 0x0000000000017941 */ /* 0x000fea0003800000 */
.L_x_299:
        /* <DEDUP_REMOVED lines=13> */
.L_x_302:
[----:B------:R-:W-:Y:S05]  /*17ea0*/  BSYNC B1 ;  /* 0x0000000000017941 */ /* 0x000fea0003800000 */
.L_x_301:
        /* <DEDUP_REMOVED lines=13> */
.L_x_304:
[----:B------:R-:W-:Y:S05]  /*17f80*/  BSYNC B1 ;  /* 0x0000000000017941 */ /* 0x000fea0003800000 */
.L_x_303:
        /* <DEDUP_REMOVED lines=13> */
.L_x_306:
[----:B------:R-:W-:Y:S05]  /*18060*/  BSYNC B1 ;  /* 0x0000000000017941 */ /* 0x000fea0003800000 */
.L_x_305:
        /* <DEDUP_REMOVED lines=13> */
.L_x_308:
[----:B------:R-:W-:Y:S05]  /*18140*/  BSYNC B1 ;  /* 0x0000000000017941 */ /* 0x000fea0003800000 */
.L_x_307:
        /* <DEDUP_REMOVED lines=13> */
.L_x_310:
[----:B------:R-:W-:Y:S05]  /*18220*/  BSYNC B1 ;  /* 0x0000000000017941 */ /* 0x000fea0003800000 */
.L_x_309:
        /* <DEDUP_REMOVED lines=13> */
.L_x_312:
[----:B------:R-:W-:Y:S05]  /*18300*/  BSYNC B1 ;  /* 0x0000000000017941 */ /* 0x000fea0003800000 */
.L_x_311:
        /* <DEDUP_REMOVED lines=13> */
.L_x_314:
[----:B------:R-:W-:Y:S05]  /*183e0*/  BSYNC B1 ;  /* 0x0000000000017941 */ /* 0x000fea0003800000 */
.L_x_313:
        /* <DEDUP_REMOVED lines=13> */
.L_x_316:
[----:B------:R-:W-:Y:S05]  /*184c0*/  BSYNC B1 ;  /* 0x0000000000017941 */ /* 0x000fea0003800000 */
.L_x_315:
        /* <DEDUP_REMOVED lines=13> */
.L_x_318:
[----:B------:R-:W-:Y:S05]  /*185a0*/  BSYNC B1 ;  /* 0x0000000000017941 */ /* 0x000fea0003800000 */
.L_x_317:
        /* <DEDUP_REMOVED lines=13> */
.L_x_320:
[----:B------:R-:W-:Y:S05]  /*18680*/  BSYNC B1 ;  /* 0x0000000000017941 */ /* 0x000fea0003800000 */
.L_x_319:
        /* <DEDUP_REMOVED lines=13> */
.L_x_322:
[----:B------:R-:W-:Y:S05]  /*18760*/  BSYNC B1 ;  /* 0x0000000000017941 */ /* 0x000fea0003800000 */
.L_x_321:
        /* <DEDUP_REMOVED lines=13> */
.L_x_324:
[----:B------:R-:W-:Y:S05]  /*18840*/  BSYNC B1 ;  /* 0x0000000000017941 */ /* 0x000fea0003800000 */
.L_x_323:
        /* <DEDUP_REMOVED lines=13> */
.L_x_326:
[----:B------:R-:W-:Y:S05]  /*18920*/  BSYNC B1 ;  /* 0x0000000000017941 */ /* 0x000fea0003800000 */
.L_x_325:
        /* <DEDUP_REMOVED lines=13> */
.L_x_328:
[----:B------:R-:W-:Y:S05]  /*18a00*/  BSYNC B1 ;  /* 0x0000000000017941 */ /* 0x000fea0003800000 */
.L_x_327:
        /* <DEDUP_REMOVED lines=13> */
.L_x_330:
[----:B------:R-:W-:Y:S05]  /*18ae0*/  BSYNC B1 ;  /* 0x0000000000017941 */ /* 0x000fea0003800000 */
.L_x_329:
        /* <DEDUP_REMOVED lines=13> */
.L_x_332:
[----:B------:R-:W-:Y:S05]  /*18bc0*/  BSYNC B1 ;  /* 0x0000000000017941 */ /* 0x000fea0003800000 */
.L_x_331:
        /* <DEDUP_REMOVED lines=13> */
.L_x_334:
[----:B------:R-:W-:Y:S05]  /*18ca0*/  BSYNC B1 ;  /* 0x0000000000017941 */ /* 0x000fea0003800000 */
.L_x_333:
        /* <DEDUP_REMOVED lines=13> */
.L_x_336:
[----:B------:R-:W-:Y:S05]  /*18d80*/  BSYNC B1 ;  /* 0x0000000000017941 */ /* 0x000fea0003800000 */
.L_x_335:
        /* <DEDUP_REMOVED lines=13> */
.L_x_338:
[----:B------:R-:W-:Y:S05]  /*18e60*/  BSYNC B1 ;  /* 0x0000000000017941 */ /* 0x000fea0003800000 */
.L_x_337:
        /* <DEDUP_REMOVED lines=13> */
.L_x_340:
[----:B------:R-:W-:Y:S05]  /*18f40*/  BSYNC B1 ;  /* 0x0000000000017941 */ /* 0x000fea0003800000 */
.L_x_339:
        /* <DEDUP_REMOVED lines=13> */
.L_x_342:
[----:B------:R-:W-:Y:S05]  /*19020*/  BSYNC B1 ;  /* 0x0000000000017941 */ /* 0x000fea0003800000 */
.L_x_341:
        /* <DEDUP_REMOVED lines=13> */
.L_x_344:
[----:B------:R-:W-:Y:S05]  /*19100*/  BSYNC B1 ;  /* 0x0000000000017941 */ /* 0x000fea0003800000 */
.L_x_343:
        /* <DEDUP_REMOVED lines=13> */
.L_x_346:
[----:B------:R-:W-:Y:S05]  /*191e0*/  BSYNC B1 ;  /* 0x0000000000017941 */ /* 0x000fea0003800000 */
.L_x_345:
        /* <DEDUP_REMOVED lines=13> */
.L_x_348:
[----:B------:R-:W-:Y:S05]  /*192c0*/  BSYNC B1 ;  /* 0x0000000000017941 */ /* 0x000fea0003800000 */
.L_x_347:
        /* <DEDUP_REMOVED lines=13> */
.L_x_350:
[----:B------:R-:W-:Y:S05]  /*193a0*/  BSYNC B1 ;  /* 0x0000000000017941 */ /* 0x000fea0003800000 */
.L_x_349:
        /* <DEDUP_REMOVED lines=13> */
.L_x_352:
[----:B------:R-:W-:Y:S05]  /*19480*/  BSYNC B1 ;  /* 0x0000000000017941 */ /* 0x000fea0003800000 */
.L_x_351:
        /* <DEDUP_REMOVED lines=13> */
.L_x_354:
[----:B------:R-:W-:Y:S05]  /*19560*/  BSYNC B1 ;  /* 0x0000000000017941 */ /* 0x000fea0003800000 */
.L_x_353:
        /* <DEDUP_REMOVED lines=13> */
.L_x_356:
[----:B------:R-:W-:Y:S05]  /*19640*/  BSYNC B1 ;  /* 0x0000000000017941 */ /* 0x000fea0003800000 */
.L_x_355:
        /* <DEDUP_REMOVED lines=13> */
.L_x_358:
[----:B------:R-:W-:Y:S05]  /*19720*/  BSYNC B1 ;  /* 0x0000000000017941 */ /* 0x000fea0003800000 */
.L_x_357:
        /* <DEDUP_REMOVED lines=13> */
.L_x_360:
[----:B------:R-:W-:Y:S05]  /*19800*/  BSYNC B1 ;  /* 0x0000000000017941 */ /* 0x000fea0003800000 */
.L_x_359:
        /* <DEDUP_REMOVED lines=13> */
.L_x_362:
[----:B------:R-:W-:Y:S05]  /*198e0*/  BSYNC B1 ;  /* 0x0000000000017941 */ /* 0x000fea0003800000 */
.L_x_361:
        /* <DEDUP_REMOVED lines=13> */
.L_x_364:
[----:B------:R-:W-:Y:S05]  /*199c0*/  BSYNC B1 ;  /* 0x0000000000017941 */ /* 0x000fea0003800000 */
.L_x_363:
        /* <DEDUP_REMOVED lines=13> */
.L_x_366:
[----:B------:R-:W-:Y:S05]  /*19aa0*/  BSYNC B1 ;  /* 0x0000000000017941 */ /* 0x000fea0003800000 */
.L_x_365:
        /* <DEDUP_REMOVED lines=13> */
.L_x_368:
[----:B------:R-:W-:Y:S05]  /*19b80*/  BSYNC B1 ;  /* 0x0000000000017941 */ /* 0x000fea0003800000 */
.L_x_367:
        /* <DEDUP_REMOVED lines=13> */
.L_x_370:
[----:B------:R-:W-:Y:S05]  /*19c60*/  BSYNC B1 ;  /* 0x0000000000017941 */ /* 0x000fea0003800000 */
.L_x_369:
        /* <DEDUP_REMOVED lines=13> */
.L_x_372:
[----:B------:R-:W-:Y:S05]  /*19d40*/  BSYNC B1 ;  /* 0x0000000000017941 */ /* 0x000fea0003800000 */
.L_x_371:
        /* <DEDUP_REMOVED lines=13> */
.L_x_374:
[----:B------:R-:W-:Y:S05]  /*19e20*/  BSYNC B1 ;  /* 0x0000000000017941 */ /* 0x000fea0003800000 */
.L_x_373:
        /* <DEDUP_REMOVED lines=13> */
.L_x_376:
[----:B------:R-:W-:Y:S05]  /*19f00*/  BSYNC B1 ;  /* 0x0000000000017941 */ /* 0x000fea0003800000 */
.L_x_375:
        /* <DEDUP_REMOVED lines=13> */
.L_x_378:
[----:B------:R-:W-:Y:S05]  /*19fe0*/  BSYNC B1 ;  /* 0x0000000000017941 */ /* 0x000fea0003800000 */
.L_x_377:
        /* <DEDUP_REMOVED lines=13> */
.L_x_380:
[----:B------:R-:W-:Y:S05]  /*1a0c0*/  BSYNC B1 ;  /* 0x0000000000017941 */ /* 0x000fea0003800000 */
.L_x_379:
        /* <DEDUP_REMOVED lines=13> */
.L_x_382:
[----:B------:R-:W-:Y:S05]  /*1a1a0*/  BSYNC B1 ;  /* 0x0000000000017941 */ /* 0x000fea0003800000 */
.L_x_381:
        /* <DEDUP_REMOVED lines=13> */
.L_x_384:
[----:B------:R-:W-:Y:S05]  /*1a280*/  BSYNC B1 ;  /* 0x0000000000017941 */ /* 0x000fea0003800000 */
.L_x_383:
        /* <DEDUP_REMOVED lines=13> */
.L_x_386:
[----:B------:R-:W-:Y:S05]  /*1a360*/  BSYNC B1 ;  /* 0x0000000000017941 */ /* 0x000fea0003800000 */
.L_x_385:
        /* <DEDUP_REMOVED lines=13> */
.L_x_388:
[----:B------:R-:W-:Y:S05]  /*1a440*/  BSYNC B1 ;  /* 0x0000000000017941 */ /* 0x000fea0003800000 */
.L_x_387:
        /* <DEDUP_REMOVED lines=13> */
.L_x_390:
[----:B------:R-:W-:Y:S05]  /*1a520*/  BSYNC B1 ;  /* 0x0000000000017941 */ /* 0x000fea0003800000 */
.L_x_389:
        /* <DEDUP_REMOVED lines=13> */
.L_x_392:
[----:B------:R-:W-:Y:S05]  /*1a600*/  BSYNC B1 ;  /* 0x0000000000017941 */ /* 0x000fea0003800000 */
.L_x_391:
        /* <DEDUP_REMOVED lines=13> */
.L_x_394:
[----:B------:R-:W-:Y:S05]  /*1a6e0*/  BSYNC B1 ;  /* 0x0000000000017941 */ /* 0x000fea0003800000 */
.L_x_393:
        /* <DEDUP_REMOVED lines=13> */
.L_x_396:
[----:B------:R-:W-:Y:S05]  /*1a7c0*/  BSYNC B1 ;  /* 0x0000000000017941 */ /* 0x000fea0003800000 */
.L_x_395:
        /* <DEDUP_REMOVED lines=13> */
.L_x_398:
[----:B------:R-:W-:Y:S05]  /*1a8a0*/  BSYNC B1 ;  /* 0x0000000000017941 */ /* 0x000fea0003800000 */
.L_x_397:
        /* <DEDUP_REMOVED lines=13> */
.L_x_400:
[----:B------:R-:W-:Y:S05]  /*1a980*/  BSYNC B1 ;  /* 0x0000000000017941 */ /* 0x000fea0003800000 */
.L_x_399:
        /* <DEDUP_REMOVED lines=13> */
.L_x_402:
[----:B------:R-:W-:Y:S05]  /*1aa60*/  BSYNC B1 ;  /* 0x0000000000017941 */ /* 0x000fea0003800000 */
.L_x_401:
        /* <DEDUP_REMOVED lines=13> */
.L_x_404:
[----:B------:R-:W-:Y:S05]  /*1ab40*/  BSYNC B1 ;  /* 0x0000000000017941 */ /* 0x000fea0003800000 */
.L_x_403:
        /* <DEDUP_REMOVED lines=13> */
.L_x_406:
[----:B------:R-:W-:Y:S05]  /*1ac20*/  BSYNC B1 ;  /* 0x0000000000017941 */ /* 0x000fea0003800000 */
.L_x_405:
        /* <DEDUP_REMOVED lines=13> */
.L_x_408:
[----:B------:R-:W-:Y:S05]  /*1ad00*/  BSYNC B1 ;  /* 0x0000000000017941 */ /* 0x000fea0003800000 */
.L_x_407:
        /* <DEDUP_REMOVED lines=13> */
.L_x_410:
[----:B------:R-:W-:Y:S05]  /*1ade0*/  BSYNC B1 ;  /* 0x0000000000017941 */ /* 0x000fea0003800000 */
.L_x_409:
        /* <DEDUP_REMOVED lines=13> */
.L_x_412:
[----:B------:R-:W-:Y:S05]  /*1aec0*/  BSYNC B1 ;  /* 0x0000000000017941 */ /* 0x000fea0003800000 */
.L_x_411:
        /* <DEDUP_REMOVED lines=13> */
.L_x_414:
[----:B------:R-:W-:Y:S05]  /*1afa0*/  BSYNC B1 ;  /* 0x0000000000017941 */ /* 0x000fea0003800000 */
.L_x_413:
        /* <DEDUP_REMOVED lines=13> */
.L_x_416:
[----:B------:R-:W-:Y:S05]  /*1b080*/  BSYNC B1 ;  /* 0x0000000000017941 */ /* 0x000fea0003800000 */
.L_x_415:
        /* <DEDUP_REMOVED lines=13> */
.L_x_418:
[----:B------:R-:W-:Y:S05]  /*1b160*/  BSYNC B1 ;  /* 0x0000000000017941 */ /* 0x000fea0003800000 */
.L_x_417:
        /* <DEDUP_REMOVED lines=13> */
.L_x_420:
[----:B------:R-:W-:Y:S05]  /*1b240*/  BSYNC B1 ;  /* 0x0000000000017941 */ /* 0x000fea0003800000 */
.L_x_419:
        /* <DEDUP_REMOVED lines=13> */
.L_x_422:
[----:B------:R-:W-:Y:S05]  /*1b320*/  BSYNC B1 ;  /* 0x0000000000017941 */ /* 0x000fea0003800000 */
.L_x_421:
        /* <DEDUP_REMOVED lines=13> */
.L_x_424:
[----:B------:R-:W-:Y:S05]  /*1b400*/  BSYNC B1 ;  /* 0x0000000000017941 */ /* 0x000fea0003800000 */
.L_x_423:
        /* <DEDUP_REMOVED lines=13> */
.L_x_426:
[----:B------:R-:W-:Y:S05]  /*1b4e0*/  BSYNC B1 ;  /* 0x0000000000017941 */ /* 0x000fea0003800000 */
.L_x_425:
        /* <DEDUP_REMOVED lines=13> */
.L_x_428:
[----:B------:R-:W-:Y:S05]  /*1b5c0*/  BSYNC B1 ;  /* 0x0000000000017941 */ /* 0x000fea0003800000 */
.L_x_427:
        /* <DEDUP_REMOVED lines=13> */
.L_x_430:
[----:B------:R-:W-:Y:S05]  /*1b6a0*/  BSYNC B1 ;  /* 0x0000000000017941 */ /* 0x000fea0003800000 */
.L_x_429:
        /* <DEDUP_REMOVED lines=13> */
.L_x_432:
[----:B------:R-:W-:Y:S05]  /*1b780*/  BSYNC B1 ;  /* 0x0000000000017941 */ /* 0x000fea0003800000 */
.L_x_431:
        /* <DEDUP_REMOVED lines=13> */
.L_x_434:
[----:B------:R-:W-:Y:S05]  /*1b860*/  BSYNC B1 ;  /* 0x0000000000017941 */ /* 0x000fea0003800000 */
.L_x_433:
        /* <DEDUP_REMOVED lines=13> */
.L_x_436:
[----:B------:R-:W-:Y:S05]  /*1b940*/  BSYNC B1 ;  /* 0x0000000000017941 */ /* 0x000fea0003800000 */
.L_x_435:
        /* <DEDUP_REMOVED lines=13> */
.L_x_438:
[----:B------:R-:W-:Y:S05]  /*1ba20*/  BSYNC B1 ;  /* 0x0000000000017941 */ /* 0x000fea0003800000 */
.L_x_437:
        /* <DEDUP_REMOVED lines=13> */
.L_x_440:
[----:B------:R-:W-:Y:S05]  /*1bb00*/  BSYNC B1 ;  /* 0x0000000000017941 */ /* 0x000fea0003800000 */
.L_x_439:
        /* <DEDUP_REMOVED lines=13> */
.L_x_442:
[----:B------:R-:W-:Y:S05]  /*1bbe0*/  BSYNC B1 ;  /* 0x0000000000017941 */ /* 0x000fea0003800000 */
.L_x_441:
        /* <DEDUP_REMOVED lines=13> */
.L_x_444:
[----:B------:R-:W-:Y:S05]  /*1bcc0*/  BSYNC B1 ;  /* 0x0000000000017941 */ /* 0x000fea0003800000 */
.L_x_443:
        /* <DEDUP_REMOVED lines=13> */
.L_x_446:
[----:B------:R-:W-:Y:S05]  /*1bda0*/  BSYNC B1 ;  /* 0x0000000000017941 */ /* 0x000fea0003800000 */
.L_x_445:
        /* <DEDUP_REMOVED lines=13> */
.L_x_448:
[----:B------:R-:W-:Y:S05]  /*1be80*/  BSYNC B1 ;  /* 0x0000000000017941 */ /* 0x000fea0003800000 */
.L_x_447:
        /* <DEDUP_REMOVED lines=13> */
.L_x_450:
[----:B------:R-:W-:Y:S05]  /*1bf60*/  BSYNC B1 ;  /* 0x0000000000017941 */ /* 0x000fea0003800000 */
.L_x_449:
        /* <DEDUP_REMOVED lines=13> */
.L_x_452:
[----:B------:R-:W-:Y:S05]  /*1c040*/  BSYNC B1 ;  /* 0x0000000000017941 */ /* 0x000fea0003800000 */
.L_x_451:
        /* <DEDUP_REMOVED lines=13> */
.L_x_454:
[----:B------:R-:W-:Y:S05]  /*1c120*/  BSYNC B1 ;  /* 0x0000000000017941 */ /* 0x000fea0003800000 */
.L_x_453:
        /* <DEDUP_REMOVED lines=13> */
.L_x_456:
[----:B------:R-:W-:Y:S05]  /*1c200*/  BSYNC B1 ;  /* 0x0000000000017941 */ /* 0x000fea0003800000 */
.L_x_455:
        /* <DEDUP_REMOVED lines=13> */
.L_x_458:
[----:B------:R-:W-:Y:S05]  /*1c2e0*/  BSYNC B1 ;  /* 0x0000000000017941 */ /* 0x000fea0003800000 */
.L_x_457:
        /* <DEDUP_REMOVED lines=13> */
.L_x_460:
[----:B------:R-:W-:Y:S05]  /*1c3c0*/  BSYNC B1 ;  /* 0x0000000000017941 */ /* 0x000fea0003800000 */
.L_x_459:
        /* <DEDUP_REMOVED lines=13> */
.L_x_462:
[----:B------:R-:W-:Y:S05]  /*1c4a0*/  BSYNC B1 ;  /* 0x0000000000017941 */ /* 0x000fea0003800000 */
.L_x_461:
        /* <DEDUP_REMOVED lines=13> */
.L_x_464:
[----:B------:R-:W-:Y:S05]  /*1c580*/  BSYNC B1 ;  /* 0x0000000000017941 */ /* 0x000fea0003800000 */
.L_x_463:
        /* <DEDUP_REMOVED lines=13> */
.L_x_466:
[----:B------:R-:W-:Y:S05]  /*1c660*/  BSYNC B1 ;  /* 0x0000000000017941 */ /* 0x000fea0003800000 */
.L_x_465:
        /* <DEDUP_REMOVED lines=13> */
.L_x_468:
[----:B------:R-:W-:Y:S05]  /*1c740*/  BSYNC B1 ;  /* 0x0000000000017941 */ /* 0x000fea0003800000 */
.L_x_467:
        /* <DEDUP_REMOVED lines=13> */
.L_x_470:
[----:B------:R-:W-:Y:S05]  /*1c820*/  BSYNC B1 ;  /* 0x0000000000017941 */ /* 0x000fea0003800000 */
.L_x_469:
        /* <DEDUP_REMOVED lines=13> */
.L_x_472:
[----:B------:R-:W-:Y:S05]  /*1c900*/  BSYNC B1 ;  /* 0x0000000000017941 */ /* 0x000fea0003800000 */
.L_x_471:
        /* <DEDUP_REMOVED lines=13> */
.L_x_474:
[----:B------:R-:W-:Y:S05]  /*1c9e0*/  BSYNC B1 ;  /* 0x0000000000017941 */ /* 0x000fea0003800000 */
.L_x_473:
        /* <DEDUP_REMOVED lines=13> */
.L_x_476:
[----:B------:R-:W-:Y:S05]  /*1cac0*/  BSYNC B1 ;  /* 0x0000000000017941 */ /* 0x000fea0003800000 */
.L_x_475:
        /* <DEDUP_REMOVED lines=13> */
.L_x_478:
[----:B------:R-:W-:Y:S05]  /*1cba0*/  BSYNC B1 ;  /* 0x0000000000017941 */ /* 0x000fea0003800000 */
.L_x_477:
        /* <DEDUP_REMOVED lines=13> */
.L_x_480:
[----:B------:R-:W-:Y:S05]  /*1cc80*/  BSYNC B1 ;  /* 0x0000000000017941 */ /* 0x000fea0003800000 */
.L_x_479:
        /* <DEDUP_REMOVED lines=13> */
.L_x_482:
[----:B------:R-:W-:Y:S05]  /*1cd60*/  BSYNC B1 ;  /* 0x0000000000017941 */ /* 0x000fea0003800000 */
.L_x_481:
        /* <DEDUP_REMOVED lines=13> */
.L_x_484:
[----:B------:R-:W-:Y:S05]  /*1ce40*/  BSYNC B1 ;  /* 0x0000000000017941 */ /* 0x000fea0003800000 */
.L_x_483:
        /* <DEDUP_REMOVED lines=13> */
.L_x_486:
[----:B------:R-:W-:Y:S05]  /*1cf20*/  BSYNC B1 ;  /* 0x0000000000017941 */ /* 0x000fea0003800000 */
.L_x_485:
        /* <DEDUP_REMOVED lines=13> */
.L_x_488:
[----:B------:R-:W-:Y:S05]  /*1d000*/  BSYNC B1 ;  /* 0x0000000000017941 */ /* 0x000fea0003800000 */
.L_x_487:
        /* <DEDUP_REMOVED lines=13> */
.L_x_490:
[----:B------:R-:W-:Y:S05]  /*1d0e0*/  BSYNC B1 ;  /* 0x0000000000017941 */ /* 0x000fea0003800000 */
.L_x_489:
        /* <DEDUP_REMOVED lines=13> */
.L_x_492:
[----:B------:R-:W-:Y:S05]  /*1d1c0*/  BSYNC B1 ;  /* 0x0000000000017941 */ /* 0x000fea0003800000 */
.L_x_491:
        /* <DEDUP_REMOVED lines=13> */
.L_x_494:
[----:B------:R-:W-:Y:S05]  /*1d2a0*/  BSYNC B1 ;  /* 0x0000000000017941 */ /* 0x000fea0003800000 */
.L_x_493:
        /* <DEDUP_REMOVED lines=13> */
.L_x_496:
[----:B------:R-:W-:Y:S05]  /*1d380*/  BSYNC B1 ;  /* 0x0000000000017941 */ /* 0x000fea0003800000 */
.L_x_495:
        /* <DEDUP_REMOVED lines=13> */
.L_x_498:
[----:B------:R-:W-:Y:S05]  /*1d460*/  BSYNC B1 ;  /* 0x0000000000017941 */ /* 0x000fea0003800000 */
.L_x_497:
        /* <DEDUP_REMOVED lines=13> */
.L_x_500:
[----:B------:R-:W-:Y:S05]  /*1d540*/  BSYNC B1 ;  /* 0x0000000000017941 */ /* 0x000fea0003800000 */
.L_x_499:
        /* <DEDUP_REMOVED lines=13> */
.L_x_502:
[----:B------:R-:W-:Y:S05]  /*1d620*/  BSYNC B1 ;  /* 0x0000000000017941 */ /* 0x000fea0003800000 */
.L_x_501:
        /* <DEDUP_REMOVED lines=13> */
.L_x_504:
[----:B------:R-:W-:Y:S05]  /*1d700*/  BSYNC B1 ;  /* 0x0000000000017941 */ /* 0x000fea0003800000 */
.L_x_503:
        /* <DEDUP_REMOVED lines=13> */
.L_x_506:
[----:B------:R-:W-:Y:S05]  /*1d7e0*/  BSYNC B1 ;  /* 0x0000000000017941 */ /* 0x000fea0003800000 */
.L_x_505:
        /* <DEDUP_REMOVED lines=13> */
.L_x_508:
[----:B------:R-:W-:Y:S05]  /*1d8c0*/  BSYNC B1 ;  /* 0x0000000000017941 */ /* 0x000fea0003800000 */
.L_x_507:
        /* <DEDUP_REMOVED lines=13> */
.L_x_510:
[----:B------:R-:W-:Y:S05]  /*1d9a0*/  BSYNC B1 ;  /* 0x0000000000017941 */ /* 0x000fea0003800000 */
.L_x_509:
        /* <DEDUP_REMOVED lines=13> */
.L_x_512:
[----:B------:R-:W-:Y:S05]  /*1da80*/  BSYNC B1 ;  /* 0x0000000000017941 */ /* 0x000fea0003800000 */
.L_x_511:
        /* <DEDUP_REMOVED lines=13> */
.L_x_514:
[----:B------:R-:W-:Y:S05]  /*1db60*/  BSYNC B1 ;  /* 0x0000000000017941 */ /* 0x000fea0003800000 */
.L_x_513:
        /* <DEDUP_REMOVED lines=13> */
.L_x_516:
[----:B------:R-:W-:Y:S05]  /*1dc40*/  BSYNC B1 ;  /* 0x0000000000017941 */ /* 0x000fea0003800000 */
.L_x_515:
        /* <DEDUP_REMOVED lines=13> */
.L_x_518:
[----:B------:R-:W-:Y:S05]  /*1dd20*/  BSYNC B1 ;  /* 0x0000000000017941 */ /* 0x000fea0003800000 */
.L_x_517:
        /* <DEDUP_REMOVED lines=13> */
.L_x_520:
[----:B------:R-:W-:Y:S05]  /*1de00*/  BSYNC B1 ;  /* 0x0000000000017941 */ /* 0x000fea0003800000 */
.L_x_519:
        /* <DEDUP_REMOVED lines=13> */
.L_x_522:
[----:B------:R-:W-:Y:S05]  /*1dee0*/  BSYNC B1 ;  /* 0x0000000000017941 */ /* 0x000fea0003800000 */
.L_x_521:
        /* <DEDUP_REMOVED lines=13> */
.L_x_524:
[----:B------:R-:W-:Y:S05]  /*1dfc0*/  BSYNC B1 ;  /* 0x0000000000017941 */ /* 0x000fea0003800000 */
.L_x_523:
        /* <DEDUP_REMOVED lines=13> */
.L_x_526:
[----:B------:R-:W-:Y:S05]  /*1e0a0*/  BSYNC B1 ;  /* 0x0000000000017941 */ /* 0x000fea0003800000 */
.L_x_525:
        /* <DEDUP_REMOVED lines=13> */
.L_x_528:
[----:B------:R-:W-:Y:S05]  /*1e180*/  BSYNC B1 ;  /* 0x0000000000017941 */ /* 0x000fea0003800000 */
.L_x_527:
        /* <DEDUP_REMOVED lines=13> */
.L_x_530:
[----:B------:R-:W-:Y:S05]  /*1e260*/  BSYNC B1 ;  /* 0x0000000000017941 */ /* 0x000fea0003800000 */
.L_x_529:
        /* <DEDUP_REMOVED lines=13> */
.L_x_532:
[----:B------:R-:W-:Y:S05]  /*1e340*/  BSYNC B1 ;  /* 0x0000000000017941 */ /* 0x000fea0003800000 */
.L_x_531:
        /* <DEDUP_REMOVED lines=13> */
.L_x_534:
[----:B------:R-:W-:Y:S05]  /*1e420*/  BSYNC B1 ;  /* 0x0000000000017941 */ /* 0x000fea0003800000 */
.L_x_533:
        /* <DEDUP_REMOVED lines=13> */
.L_x_536:
[----:B------:R-:W-:Y:S05]  /*1e500*/  BSYNC B1 ;  /* 0x0000000000017941 */ /* 0x000fea0003800000 */
.L_x_535:
        /* <DEDUP_REMOVED lines=13> */
.L_x_538:
[----:B------:R-:W-:Y:S05]  /*1e5e0*/  BSYNC B1 ;  /* 0x0000000000017941 */ /* 0x000fea0003800000 */
.L_x_537:
        /* <DEDUP_REMOVED lines=13> */
.L_x_540:
[----:B------:R-:W-:Y:S05]  /*1e6c0*/  BSYNC B1 ;  /* 0x0000000000017941 */ /* 0x000fea0003800000 */
.L_x_539:
[----:B--234-:R-:W2:Y:S01]  /*1e6d0*/  LDL.LU R3, [R1+0x448] ;  /* 0x0004480001037983 */ /* 0x01cea20000300800 */
[----:B-----5:R-:W-:Y:S01]  /*1e6e0*/  LOP3.LUT R6, R6, 0xff, RZ, 0xc0, !PT ;  /* 0x000000ff06067812 */ /* 0x020fe200078ec0ff */
[----:B------:R-:W-:Y:S01]  /*1e6f0*/  BSSY B1, `(.L_x_541) ;  /* 0x000000b000017945 */ /* 0x000fe20003800000 */
[----:B------:R-:W-:Y:S02]  /*1e700*/  ISETP.LT.OR P2, PT, R0, 0xf9, !P1 ;  /* 0x000000f90000780c */ /* 0x000fe40004f41670 */
[----:B------:R-:W-:Y:S02]  /*1e710*/  F2FP.F16.E4M3.UNPACK_B R6, R6 ;  /* 0x00000006ff06723e */ /* 0x000fe400020006ff */
[----:B------:R-:W-:-:S03]  /*1e720*/  PRMT R2, RZ, 0x7610, R2 ;  /* 0x00007610ff027816 */ /* 0x000fc60000000002 */
[----:B------:R-:W-:-:S05]  /*1e730*/  HADD2.F32 R6, -RZ, R6.H0_H0 ;  /* 0x20000006ff067230 */ /* 0x000fca0000004100 */
[----:B------:R-:W-:-:S04]  /*1e740*/  FMUL R6, R6, UR22 ;  /* 0x0000001606067c20 */ /* 0x000fc80008400000 */
[----:B--2---:R-:W-:-:S05]  /*1e750*/  FFMA R6, R3, UR15, R6 ;  /* 0x0000000f03067c23 */ /* 0x004fca0008000006 */
[----:B------:R-:W-:-:S05]  /*1e760*/  F2FP.SATFINITE.E4M3.F32.PACK_AB_MERGE_C R3, RZ, R6, RZ ;  /* 0x00000006ff03723e */ /* 0x000fca00048070ff */
[----:B------:R2:W-:Y:S01]  /*1e770*/  @!P0 STG.E.U8 desc[UR20][R30.64+0xf9], R3 ;  /* 0x0000f9031e008986 */ /* 0x0005e2000c101114 */
[----:B------:R-:W-:Y:S05]  /*1e780*/  @P2 BRA `(.L_x_542) ;  /* 0x0000000000042947 */ /* 0x000fea0003800000 */
[----:B------:R3:W5:Y:S02]  /*1e790*/  LDG.E.U8 R2, desc[UR20][R4.64+0xf8] ;  /* 0x0000f81404027981 */ /* 0x000764000c1e1100 */
.L_x_542:
[----:B------:R-:W-:Y:S05]  /*1e7a0*/  BSYNC B1 ;  /* 0x0000000000017941 */ /* 0x000fea0003800000 */
.L_x_541:
[----:B--2---:R-:W2:Y:S01]  /*1e7b0*/  LDL.LU R3, [R1+0x44c] ;  /* 0x00044c0001037983 */ /* 0x004ea20000300800 */
        /* <DEDUP_REMOVED lines=12> */
.L_x_544:
[----:B------:R-:W-:Y:S05]  /*1e880*/  BSYNC B1 ;  /* 0x0000000000017941 */ /* 0x000fea0003800000 */
.L_x_543:
[----:B------:R-:W-:Y:S05]  /*1e890*/  @P1 BRA `(.L_x_545) ;  /* 0x0000004800881947 */ /* 0x000fea0003800000 */
[----:B------:R-:W2:Y:S01]  /*1e8a0*/  LDL.LU R2, [R1+0x450] ;  /* 0x0004500001027983 */ /* 0x000ea20000300800 */
[----:B-----5:R-:W-:-:S04]  /*1e8b0*/  LOP3.LUT R0, R0, 0xff, RZ, 0xc0, !PT ;  /* 0x000000ff00007812 */ /* 0x020fc800078ec0ff */
[----:B------:R-:W-:-:S05]  /*1e8c0*/  F2FP.F16.E4M3.UNPACK_B R0, R0 ;  /* 0x00000000ff00723e */ /* 0x000fca00020006ff */
[----:B------:R-:W-:-:S05]  /*1e8d0*/  HADD2.F32 R0, -RZ, R0.H0_H0 ;  /* 0x20000000ff007230 */ /* 0x000fca0000004100 */
[----:B------:R-:W-:-:S04]  /*1e8e0*/  FMUL R0, R0, UR22 ;  /* 0x0000001600007c20 */ /* 0x000fc80008400000 */
[----:B--2---:R-:W-:-:S05]  /*1e8f0*/  FFMA R0, R2, UR15, R0 ;  /* 0x0000000f02007c23 */ /* 0x004fca0008000000 */
[----:B------:R-:W-:-:S05]  /*1e900*/  F2FP.SATFINITE.E4M3.F32.PACK_AB_MERGE_C R3, RZ, R0, RZ ;  /* 0x00000000ff03723e */ /* 0x000fca00048070ff */
[----:B------:R2:W-:Y:S01]  /*1e910*/  STG.E.U8 desc[UR20][R28.64+0xf9], R3 ;  /* 0x0000f9031c007986 */ /* 0x0005e2000c101114 */
[----:B------:R-:W-:Y:S05]  /*1e920*/  BRA `(.L_x_545) ;  /* 0x0000004800647947 */ /* 0x000fea0003800000 */
.L_x_32:
[----:B------:R-:W-:Y:S01]  /*1e930*/  ISETP.GE.AND P3, PT, R34, 0x1, PT ;  /* 0x000000012200780c */ /* 0x000fe20003f66270 */
[----:B------:R-:W-:Y:S01]  /*1e940*/  FMUL R3, R3, UR15 ;  /* 0x0000000f03037c20 */ /* 0x000fe20008400000 */
[----:B------:R-:W3:Y:S02]  /*1e950*/  LDL.LU R2, [R1+0x200] ;  /* 0x0002000001027983 */ /* 0x000ee40000300800 */
[----:B------:R-:W-:Y:S02]  /*1e960*/  ISETP.LT.OR P0, PT, R0, 0x1, !P3 ;  /* 0x000000010000780c */ /* 0x000fe40005f01670 */
[----:B------:R-:W-:Y:S01]  /*1e970*/  F2FP.SATFINITE.E4M3.F32.PACK_AB_MERGE_C R3, RZ, R3, RZ ;  /* 0x00000003ff03723e */ /* 0x000fe200048070ff */
[----:B------:R-:W-:Y:S01]  /*1e980*/  FMUL R4, R4, UR15 ;  /* 0x0000000f04047c20 */ /* 0x000fe20008400000 */
[----:B------:R-:W-:Y:S01]  /*1e990*/  ISETP.GE.AND P2, PT, R34, 0x9, PT ;  /* 0x000000092200780c */ /* 0x000fe20003f46270 */
[----:B------:R-:W-:Y:S01]  /*1e9a0*/  FMUL R5, R5, UR15 ;  /* 0x0000000f05057c20 */ /* 0x000fe20008400000 */
[----:B------:R-:W-:Y:S01]  /*1e9b0*/  ISETP.LT.OR P1, PT, R0, 0x9, !P3 ;  /* 0x000000090000780c */ /* 0x000fe20005f21670 */
[----:B------:R-:W-:Y:S01]  /*1e9c0*/  FMUL R6, R6, UR15 ;  /* 0x0000000f06067c20 */ /* 0x000fe20008400000 */
[----:B------:R-:W-:Y:S01]  /*1e9d0*/  FMUL R7, R7, UR15 ;  /* 0x0000000f07077c20 */ /* 0x000fe20008400000 */
[----:B------:R-:W-:Y:S01]  /*1e9e0*/  FMUL R8, R8, UR15 ;  /* 0x0000000f08087c20 */ /* 0x000fe20008400000 */
[----:B------:R-:W-:Y:S01]  /*1e9f0*/  FMUL R9, R9, UR15 ;  /* 0x0000000f09097c20 */ /* 0x000fe20008400000 */
[----:B------:R-:W-:Y:S01]  /*1ea00*/  FMUL R10, R10, UR15 ;  /* 0x0000000f0a0a7c20 */ /* 0x000fe20008400000 */
[----:B------:R-:W-:Y:S01]  /*1ea10*/  FMUL R11, R11, UR15 ;  /* 0x0000000f0b0b7c20 */ /* 0x000fe20008400000 */
[----:B------:R0:W-:Y:S01]  /*1ea20*/  @!P0 STG.E.U8 desc[UR20][R24.64], R3 ;  /* 0x0000000318008986 */ /* 0x0001e2000c101114 */
[----:B------:R-:W-:-:S02]  /*1ea30*/  ISETP.LT.OR P0, PT, R0, 0x2, !P3 ;  /* 0x000000020000780c */ /* 0x000fc40005f01670 */
[----:B------:R-:W-:Y:S01]  /*1ea40*/  F2FP.SATFINITE.E4M3.F32.PACK_AB_MERGE_C R4, RZ, R4, RZ ;  /* 0x00000004ff04723e */ /* 0x000fe200048070ff */
[----:B------:R-:W-:Y:S01]  /*1ea50*/  FMUL R12, R12, UR15 ;  /* 0x0000000f0c0c7c20 */ /* 0x000fe20008400000 */
[----:B------:R-:W-:Y:S01]  /*1ea60*/  F2FP.SATFINITE.E4M3.F32.PACK_AB_MERGE_C R5, RZ, R5, RZ ;  /* 0x00000005ff05723e */ /* 0x000fe200048070ff */
[----:B------:R-:W-:Y:S01]  /*1ea70*/  FMUL R13, R13, UR15 ;  /* 0x0000000f0d0d7c20 */ /* 0x000fe20008400000 */
[----:B------:R-:W-:Y:S01]  /*1ea80*/  FMUL R14, R14, UR15 ;  /* 0x0000000f0e0e7c20 */ /* 0x000fe20008400000 */
[----:B------:R-:W-:Y:S01]  /*1ea90*/  FMUL R15, R15, UR15 ;  /* 0x0000000f0f0f7c20 */ /* 0x000fe20008400000 */
[----:B------:R-:W-:Y:S01]  /*1eaa0*/  FMUL R16, R16, UR15 ;  /* 0x0000000f10107c20 */ /* 0x000fe20008400000 */
[----:B------:R-:W-:Y:S01]  /*1eab0*/  FMUL R17, R17, UR15 ;  /* 0x0000000f11117c20 */ /* 0x000fe20008400000 */
[----:B------:R-:W-:Y:S01]  /*1eac0*/  FMUL R18, R18, UR15 ;  /* 0x0000000f12127c20 */ /* 0x000fe20008400000 */
[----:B------:R-:W-:Y:S01]  /*1ead0*/  FMUL R19, R19, UR15 ;  /* 0x0000000f13137c20 */ /* 0x000fe20008400000 */
[----:B------:R-:W-:Y:S01]  /*1eae0*/  FMUL R20, R20, UR15 ;  /* 0x0000000f14147c20 */ /* 0x000fe20008400000 */
[----:B------:R-:W-:Y:S01]  /*1eaf0*/  @!P0 STG.E.U8 desc[UR20][R24.64+0x1], R4 ;  /* 0x0000010418008986 */ /* 0x000fe2000c101114 */
[----:B------:R-:W-:-:S02]  /*1eb00*/  ISETP.LT.OR P0, PT, R0, 0x1, !P2 ;  /* 0x000000010000780c */ /* 0x000fc40005701670 */
[----:B------:R-:W-:Y:S01]  /*1eb10*/  F2FP.SATFINITE.E4M3.F32.PACK_AB_MERGE_C R6, RZ, R6, RZ ;  /* 0x00000006ff06723e */ /* 0x000fe200048070ff */
[----:B------:R-:W-:Y:S01]  /*1eb20*/  FMUL R21, R21, UR15 ;  /* 0x0000000f15157c20 */ /* 0x000fe20008400000 */
[----:B------:R-:W4:Y:S09]  /*1eb30*/  LDL.LU R41, [R1+0x204] ;  /* 0x0002040001297983 */ /* 0x000f320000300800 */
[----:B------:R1:W-:Y:S01]  /*1eb40*/  @!P0 STG.E.U8 desc[UR20][R26.64], R5 ;  /* 0x000000051a008986 */ /* 0x0003e2000c101114 */
[----:B------:R-:W-:-:S02]  /*1eb50*/  ISETP.LT.OR P0, PT, R0, 0x2, !P2 ;  /* 0x000000020000780c */ /* 0x000fc40005701670 */
[----:B------:R-:W-:Y:S01]  /*1eb60*/  F2FP.SATFINITE.E4M3.F32.PACK_AB_MERGE_C R7, RZ, R7, RZ ;  /* 0x00000007ff07723e */ /* 0x000fe200048070ff */
[----:B------:R-:W5:Y:S01]  /*1eb70*/  LDL.LU R39, [R1+0x208] ;  /* 0x0002080001277983 */ /* 0x000f620000300800 */
[----:B------:R-:W-:Y:S02]  /*1eb80*/  F2FP.SATFINITE.E4M3.F32.PACK_AB_MERGE_C R8, RZ, R8, RZ ;  /* 0x00000008ff08723e */ /* 0x000fe400048070ff */
[----:B------:R-:W-:Y:S01]  /*1eb90*/  F2FP.SATFINITE.E4M3.F32.PACK_AB_MERGE_C R9, RZ, R9, RZ ;  /* 0x00000009ff09723e */ /* 0x000fe200048070ff */
[----:B------:R-:W-:Y:S01]  /*1eba0*/  FMUL R22, R22, UR15 ;  /* 0x0000000f16167c20 */ /* 0x000fe20008400000 */
[C---:B------:R-:W-:Y:S01]  /*1ebb0*/  ISETP.LT.OR P5, PT, R0.reuse, 0xa, !P2 ;  /* 0x0000000a0000780c */ /* 0x040fe200057a1670 */
[----:B------:R-:W2:Y:S04]  /*1ebc0*/  LDL.LU R35, [R1+0x20c] ;  /* 0x00020c0001237983 */ /* 0x000ea80000300800 */
[----:B------:R-:W-:Y:S01]  /*1ebd0*/  @!P0 STG.E.U8 desc[UR20][R26.64+0x1], R6 ;  /* 0x000001061a008986 */ /* 0x000fe2000c101114 */
[----:B------:R-:W-:-:S03]  /*1ebe0*/  ISETP.LT.OR P0, PT, R0, 0xa, !P3 ;  /* 0x0000000a0000780c */ /* 0x000fc60005f01670 */
[----:B------:R-:W-:Y:S01]  /*1ebf0*/  @!P1 STG.E.U8 desc[UR20][R24.64+0x8], R7 ;  /* 0x0000080718009986 */ /* 0x000fe2000c101114 */
[----:B------:R-:W-:Y:S02]  /*1ec00*/  ISETP.LT.OR P1, PT, R0, 0x9, !P2 ;  /* 0x000000090000780c */ /* 0x000fe40005721670 */
[----:B------:R-:W-:Y:S01]  /*1ec10*/  F2FP.SATFINITE.E4M3.F32.PACK_AB_MERGE_C R10, RZ, R10, RZ ;  /* 0x0000000aff0a723e */ /* 0x000fe200048070ff */
[----:B------:R-:W-:Y:S01]  /*1ec20*/  FMUL R152, R152, UR15 ;  /* 0x0000000f98987c20 */ /* 0x000fe20008400000 */
[----:B------:R-:W-:Y:S01]  /*1ec30*/  F2FP.SATFINITE.E4M3.F32.PACK_AB_MERGE_C R11, RZ, R11, RZ ;  /* 0x0000000bff0b723e */ /* 0x000fe200048070ff */
[----:B------:R-:W5:Y:S04]  /*1ec40*/  LDL.LU R33, [R1+0x210] ;  /* 0x0002100001217983 */ /* 0x000f680000300800 */
[----:B------:R-:W-:Y:S01]  /*1ec50*/  @!P0 STG.E.U8 desc[UR20][R24.64+0x9], R8 ;  /* 0x0000090818008986 */ /* 0x000fe2000c101114 */
[----:B------:R-:W-:-:S03]  /*1ec60*/  ISETP.LT.OR P0, PT, R0, 0x11, !P3 ;  /* 0x000000110000780c */ /* 0x000fc60005f01670 */
[----:B------:R-:W-:Y:S01]  /*1ec70*/  @!P1 STG.E.U8 desc[UR20][R26.64+0x8], R9 ;  /* 0x000008091a009986 */ /* 0x000fe2000c101114 */
[C---:B------:R-:W-:Y:S02]  /*1ec80*/  ISETP.LT.OR P1, PT, R0.reuse, 0x12, !P3 ;  /* 0x000000120000780c */ /* 0x040fe40005f21670 */
[----:B------:R-:W-:Y:S01]  /*1ec90*/  F2FP.SATFINITE.E4M3.F32.PACK_AB_MERGE_C R12, RZ, R12, RZ ;  /* 0x0000000cff0c723e */ /* 0x000fe200048070ff */
[----:B------:R-:W-:Y:S01]  /*1eca0*/  @!P5 STG.E.U8 desc[UR20][R26.64+0x9], R10 ;  /* 0x0000090a1a00d986 */ /* 0x000fe2000c101114 */
[C---:B------:R-:W-:Y:S02]  /*1ecb0*/  ISETP.LT.OR P5, PT, R0.reuse, 0x11, !P2 ;  /* 0x000000110000780c */ /* 0x040fe400057a1670 */
[----:B------:R-:W-:Y:S01]  /*1ecc0*/  F2FP.SATFINITE.E4M3.F32.PACK_AB_MERGE_C R13, RZ, R13, RZ ;  /* 0x0000000dff0d723e */ /* 0x000fe200048070ff */
[----:B------:R-:W5:Y:S01]  /*1ecd0*/  LDL.LU R32, [R1+0x214] ;  /* 0x0002140001207983 */ /* 0x000f620000300800 */
[----:B------:R-:W-:Y:S01]  /*1ece0*/  F2FP.SATFINITE.E4M3.F32.PACK_AB_MERGE_C R14, RZ, R14, RZ ;  /* 0x0000000eff0e723e */ /* 0x000fe200048070ff */
[----:B------:R-:W-:Y:S01]  /*1ecf0*/  FMUL R23, R23, UR15 ;  /* 0x0000000f17177c20 */ /* 0x000fe20008400000 */
[----:B------:R-:W-:Y:S01]  /*1ed00*/  F2FP.SATFINITE.E4M3.F32.PACK_AB_MERGE_C R15, RZ, R15, RZ ;  /* 0x0000000fff0f723e */ /* 0x000fe200048070ff */
[----:B------:R-:W-:Y:S01]  /*1ed10*/  @!P0 STG.E.U8 desc[UR20][R24.64+0x10], R11 ;  /* 0x0000100b18008986 */ /* 0x000fe2000c101114 */
[C---:B------:R-:W-:Y:S01]  /*1ed20*/  ISETP.LT.OR P0, PT, R0.reuse, 0x12, !P2 ;  /* 0x000000120000780c */ /* 0x040fe20005701670 */
[----:B------:R-:W-:Y:S01]  /*1ed30*/  FMUL R153, R153, UR15 ;  /* 0x0000000f99997c20 */ /* 0x000fe20008400000 */
[----:B------:R-:W-:Y:S01]  /*1ed40*/  F2FP.SATFINITE.E4M3.F32.PACK_AB_MERGE_C R16, RZ, R16, RZ ;  /* 0x00000010ff10723e */ /* 0x000fe200048070ff */
[----:B------:R-:W-:Y:S01]  /*1ed50*/  @!P1 STG.E.U8 desc[UR20][R24.64+0x11], R12 ;  /* 0x0000110c18009986 */ /* 0x000fe2000c101114 */
[----:B------:R-:W-:Y:S01]  /*1ed60*/  ISETP.LT.OR P1, PT, R0, 0x19, !P3 ;  /* 0x000000190000780c */ /* 0x000fe20005f21670 */
[----:B------:R-:W-:Y:S01]  /*1ed70*/  FMUL R154, R154, UR15 ;  /* 0x0000000f9a9a7c20 */ /* 0x000fe20008400000 */
[----:B------:R-:W-:Y:S01]  /*1ed80*/  F2FP.SATFINITE.E4M3.F32.PACK_AB_MERGE_C R17, RZ, R17, RZ ;  /* 0x00000011ff11723e */ /* 0x000fe200048070ff */
[----:B------:R-:W-:Y:S01]  /*1ed90*/  @!P5 STG.E.U8 desc[UR20][R26.64+0x10], R13 ;  /* 0x0000100d1a00d986 */ /* 0x000fe2000c101114 */
[----:B------:R-:W-:Y:S01]  /*1eda0*/  ISETP.LT.OR P5, PT, R0, 0x1a, !P3 ;  /* 0x0000001a0000780c */ /* 0x000fe20005fa1670 */
[----:B------:R-:W-:Y:S01]  /*1edb0*/  FMUL R156, R156, UR15 ;  /* 0x0000000f9c9c7c20 */ /* 0x000fe20008400000 */
        /* <DEDUP_REMOVED lines=20> */
[C---:B------:R-:W-:Y:S01]  /*1ef00*/  ISETP.LT.OR P6, PT, R0.reuse, 0x2a, !P2 ;  /* 0x0000002a0000780c */ /* 0x040fe200057c1670 */
        /* <DEDUP_REMOVED lines=36> */
[----:B------:R-:W-:Y:S01]  /*1f150*/  @!P6 STG.E.U8 desc[UR20][R26.64+0x29], R154 ;  /* 0x0000299a1a00e986 */ /* 0x000fe2000c101114 */
[C---:B------:R-:W-:Y:S01]  /*1f160*/  ISETP.LT.OR P6, PT, R0.reuse, 0x32, !P2 ;  /* 0x000000320000780c */ /* 0x040fe200057c1670 */
        /* <DEDUP_REMOVED lines=21> */
[----:B0-----:R-:W-:Y:S01]  /*1f2c0*/  F2FP.SATFINITE.E4M3.F32.PACK_AB_MERGE_C R3, RZ, R168, RZ ;  /* 0x000000a8ff03723e */ /* 0x001fe200048070ff */
        /* <DEDUP_REMOVED lines=11> */
[----:B-1----:R-:W-:Y:S01]  /*1f380*/  F2FP.SATFINITE.E4M3.F32.PACK_AB_MERGE_C R5, RZ, R170, RZ ;  /* 0x000000aaff05723e */ /* 0x002fe200048070ff */
        /* <DEDUP_REMOVED lines=20> */
[----:B------:R0:W-:Y:S01]  /*1f4d0*/  @!P1 STG.E.U8 desc[UR20][R24.64+0x49], R3 ;  /* 0x0000490318009986 */ /* 0x0001e2000c101114 */
[----:B------:R-:W-:Y:S01]  /*1f4e0*/  ISETP.LT.OR P1, PT, R0, 0x52, !P3 ;  /* 0x000000520000780c */ /* 0x000fe20005f21670 */
[----:B------:R-:W-:Y:S01]  /*1f4f0*/  FMUL R186, R186, UR15 ;  /* 0x0000000fbaba7c20 */ /* 0x000fe20008400000 */
[----:B------:R-:W-:Y:S01]  /*1f500*/  F2FP.SATFINITE.E4M3.F32.PACK_AB_MERGE_C R181, RZ, R181, RZ ;  /* 0x000000b5ffb5723e */ /* 0x000fe200048070ff */
[----:B------:R-:W-:Y:S01]  /*1f510*/  @!P5 STG.E.U8 desc[UR20][R26.64+0x48], R169 ;  /* 0x000048a91a00d986 */ /* 0x000fe2000c101114 */
[----:B------:R-:W-:Y:S01]  /*1f520*/  ISETP.LT.OR P5, PT, R0, 0x51, !P2 ;  /* 0x000000510000780c */ /* 0x000fe200057a1670 */
[----:B------:R-:W-:Y:S01]  /*1f530*/  FMUL R188, R188, UR15 ;  /* 0x0000000fbcbc7c20 */ /* 0x000fe20008400000 */
[----:B------:R-:W-:Y:S01]  /*1f540*/  F2FP.SATFINITE.E4M3.F32.PACK_AB_MERGE_C R183, RZ, R183, RZ ;  /* 0x000000b7ffb7723e */ /* 0x000fe200048070ff */
[----:B------:R1:W-:Y:S01]  /*1f550*/  @!P6 STG.E.U8 desc[UR20][R26.64+0x49], R5 ;  /* 0x000049051a00e986 */ /* 0x0003e2000c101114 */
[C---:B------:R-:W-:Y:S01]  /*1f560*/  ISETP.LT.OR P6, PT, R0.reuse, 0x52, !P2 ;  /* 0x000000520000780c */ /* 0x040fe200057c1670 */
[----:B------:R-:W-:Y:S01]  /*1f570*/  FMUL R187, R187, UR15 ;  /* 0x0000000fbbbb7c20 */ /* 0x000fe20008400000 */
[----:B------:R-:W-:Y:S01]  /*1f580*/  F2FP.SATFINITE.E4M3.F32.PACK_AB_MERGE_C R185, RZ, R185, RZ ;  /* 0x000000b9ffb9723e */ /* 0x000fe200048070ff */
[----:B------:R-:W-:Y:S01]  /*1f590*/  @!P0 STG.E.U8 desc[UR20][R24.64+0x50], R171 ;  /* 0x000050ab18008986 */ /* 0x000fe2000c101114 */
[----:B0-----:R-:W-:Y:S01]  /*1f5a0*/  F2FP.SATFINITE.E4M3.F32.PACK_AB_MERGE_C R3, RZ, R172, RZ ;  /* 0x000000acff03723e */ /* 0x001fe200048070ff */
[----:B------:R-:W-:Y:S01]  /*1f5b0*/  FMUL R189, R189, UR15 ;  /* 0x0000000fbdbd7c20 */ /* 0x000fe20008400000 */
[----:B------:R-:W-:Y:S01]  /*1f5c0*/  ISETP.LT.OR P0, PT, R0, 0x59, !P3 ;  /* 0x000000590000780c */ /* 0x000fe20005f01670 */
[----:B------:R-:W-:Y:S01]  /*1f5d0*/  FMUL R190, R190, UR15 ;  /* 0x0000000fbebe7c20 */ /* 0x000fe20008400000 */
[----:B------:R-:W-:Y:S01]  /*1f5e0*/  FMUL R192, R192, UR15 ;  /* 0x0000000fc0c07c20 */ /* 0x000fe20008400000 */
[----:B------:R0:W-:Y:S01]  /*1f5f0*/  @!P1 STG.E.U8 desc[UR20][R24.64+0x51], R3 ;  /* 0x0000510318009986 */ /* 0x0001e2000c101114 */
[C---:B------:R-:W-:Y:S01]  /*1f600*/  ISETP.LT.OR P1, PT, R0.reuse, 0x5a, !P3 ;  /* 0x0000005a0000780c */ /* 0x040fe20005f21670 */
[----:B------:R-:W-:Y:S01]  /*1f610*/  FMUL R191, R191, UR15 ;  /* 0x0000000fbfbf7c20 */ /* 0x000fe20008400000 */
[----:B-1----:R-:W-:Y:S01]  /*1f620*/  F2FP.SATFINITE.E4M3.F32.PACK_AB_MERGE_C R5, RZ, R174, RZ ;  /* 0x000000aeff05723e */ /* 0x002fe200048070ff */
        /* <DEDUP_REMOVED lines=9> */
[----:B0-----:R-:W-:Y:S01]  /*1f6c0*/  F2FP.SATFINITE.E4M3.F32.PACK_AB_MERGE_C R3, RZ, R176, RZ ;  /* 0x000000b0ff03723e */ /* 0x001fe200048070ff */
[----:B------:R-:W-:Y:S01]  /*1f6d0*/  FMUL R196, R196, UR15 ;  /* 0x0000000fc4c47c20 */ /* 0x000fe20008400000 */
[C---:B------:R-:W-:Y:S01]  /*1f6e0*/  ISETP.LT.OR P0, PT, R0.reuse, 0x61, !P3 ;  /* 0x000000610000780c */ /* 0x040fe20005f01670 */
[----:B------:R-:W-:Y:S01]  /*1f6f0*/  FMUL R195, R195, UR15 ;  /* 0x0000000fc3c37c20 */ /* 0x000fe20008400000 */
[----:B------:R-:W-:Y:S01]  /*1f700*/  F2FP.SATFINITE.E4M3.F32.PACK_AB_MERGE_C R191, RZ, R191, RZ ;  /* 0x000000bfffbf723e */ /* 0x000fe200048070ff */
[----:B------:R0:W-:Y:S01]  /*1f710*/  @!P1 STG.E.U8 desc[UR20][R24.64+0x59], R3 ;  /* 0x0000590318009986 */ /* 0x0001e2000c101114 */
[C---:B------:R-:W-:Y:S01]  /*1f720*/  ISETP.LT.OR P1, PT, R0.reuse, 0x62, !P3 ;  /* 0x000000620000780c */ /* 0x040fe20005f21670 */
[----:B------:R-:W-:Y:S01]  /*1f730*/  FMUL R197, R197, UR15 ;  /* 0x0000000fc5c57c20 */ /* 0x000fe20008400000 */
[----:B-1----:R-:W-:Y:S01]  /*1f740*/  F2FP.SATFINITE.E4M3.F32.PACK_AB_MERGE_C R5, RZ, R178, RZ ;  /* 0x000000b2ff05723e */ /* 0x002fe200048070ff */
[----:B------:R-:W-:Y:S01]  /*1f750*/  @!P5 STG.E.U8 desc[UR20][R26.64+0x58], R177 ;  /* 0x000058b11a00d986 */ /* 0x000fe2000c101114 */
[----:B------:R-:W-:Y:S01]  /*1f760*/  ISETP.LT.OR P5, PT, R0, 0x61, !P2 ;  /* 0x000000610000780c */ /* 0x000fe200057a1670 */
        /* <DEDUP_REMOVED lines=13> */
[----:B------:R-:W-:Y:S01]  /*1f840*/  ISETP.LT.OR P1, PT, R0, 0x6a, !P3 ;  /* 0x0000006a0000780c */ /* 0x000fe20005f21670 */
[----:B------:R-:W-:Y:S01]  /*1f850*/  FMUL R202, R202, UR15 ;  /* 0x0000000fcaca7c20 */ /* 0x000fe20008400000 */
[----:B-1----:R-:W-:Y:S01]  /*1f860*/  F2FP.SATFINITE.E4M3.F32.PACK_AB_MERGE_C R5, RZ, R182, RZ ;  /* 0x000000b6ff05723e */ /* 0x002fe200048070ff */
        /* <DEDUP_REMOVED lines=111> */
[----:B---3--:R-:W-:Y:S01]  /*1ff60*/  FMUL R2, R2, UR15 ;  /* 0x0000000f02027c20 */ /* 0x008fe20008400000 */
        /* <DEDUP_REMOVED lines=8> */
[----:B------:R-:W3:Y:S01]  /*1fff0*/  LDL.LU R38, [R1+0x218] ;  /* 0x0002180001267983 */ /* 0x000ee20000300800 */
[----:B------:R-:W-:-:S03]  /*20000*/  F2FP.SATFINITE.E4M3.F32.PACK_AB_MERGE_C R233, RZ, R233, RZ ;  /* 0x000000e9ffe9723e */ /* 0x000fc600048070ff */
[----:B------:R0:W-:Y:S01]  /*20010*/  @!P1 STG.E.U8 desc[UR20][R24.64+0x99], R3 ;  /* 0x0000990318009986 */ /* 0x0001e2000c101114 */
[C---:B------:R-:W-:Y:S02]  /*20020*/  ISETP.LT.OR P1, PT, R0.reuse, 0xa2, !P3 ;  /* 0x000000a20000780c */ /* 0x040fe40005f21670 */
[----:B-1----:R-:W-:Y:S01]  /*20030*/  F2FP.SATFINITE.E4M3.F32.PACK_AB_MERGE_C R5, RZ, R210, RZ ;  /* 0x000000d2ff05723e */ /* 0x002fe200048070ff */
[----:B------:R-:W-:Y:S01]  /*20040*/  @!P5 STG.E.U8 desc[UR20][R26.64+0x98], R209 ;  /* 0x000098d11a00d986 */ /* 0x000fe2000c101114 */
[----:B------:R-:W-:-:S03]  /*20050*/  ISETP.LT.OR P5, PT, R0, 0xa1, !P2 ;  /* 0x000000a10000780c */ /* 0x000fc600057a1670 */
[----:B------:R1:W-:Y:S01]  /*20060*/  @!P6 STG.E.U8 desc[UR20][R26.64+0x99], R5 ;  /* 0x000099051a00e986 */ /* 0x0003e2000c101114 */
[C---:B------:R-:W-:Y:S02]  /*20070*/  ISETP.LT.OR P6, PT, R0.reuse, 0xa2, !P2 ;  /* 0x000000a20000780c */ /* 0x040fe400057c1670 */
[----:B0-----:R-:W-:Y:S01]  /*20080*/  F2FP.SATFINITE.E4M3.F32.PACK_AB_MERGE_C R3, RZ, R212, RZ ;  /* 0x000000d4ff03723e */ /* 0x001fe200048070ff */
[----:B------:R-:W-:Y:S01]  /*20090*/  @!P0 STG.E.U8 desc[UR20][R24.64+0xa0], R211 ;  /* 0x0000a0d318008986 */ /* 0x000fe2000c101114 */
[----:B------:R-:W-:-:S03]  /*200a0*/  ISETP.LT.OR P0, PT, R0, 0xa9, !P3 ;  /* 0x000000a90000780c */ /* 0x000fc60005f01670 */
        /* <DEDUP_REMOVED lines=48> */
[----:B------:R-:W3:Y:S04]  /*203b0*/  LDL.LU R37, [R1+0x21c] ;  /* 0x00021c0001257983 */ /* 0x000ee80000300800 */
[----:B------:R-:W-:Y:S01]  /*203c0*/  @!P1 STG.E.U8 desc[UR20][R24.64+0xc9], R3 ;  /* 0x0000c90318009986 */ /* 0x000fe2000c101114 */
[C---:B------:R-:W-:Y:S02]  /*203d0*/  ISETP.LT.OR P1, PT, R0.reuse, 0xd2, !P3 ;  /* 0x000000d20000780c */ /* 0x040fe40005f21670 */
[----:B-1----:R-:W-:Y:S01]  /*203e0*/  F2FP.SATFINITE.E4M3.F32.PACK_AB_MERGE_C R5, RZ, R234, RZ ;  /* 0x000000eaff05723e */ /* 0x002fe200048070ff */
[----:B------:R-:W3:Y:S01]  /*203f0*/  LDL.LU R36, [R1+0x220] ;  /* 0x0002200001247983 */ /* 0x000ee20000300800 */
[----:B------:R-:W-:Y:S01]  /*20400*/  F2FP.SATFINITE.E4M3.F32.PACK_AB_MERGE_C R7, RZ, R236, RZ ;  /* 0x000000ecff07723e */ /* 0x000fe200048070ff */
[----:B--2---:R-:W-:Y:S01]  /*20410*/  FMUL R4, R35, UR15 ;  /* 0x0000000f23047c20 */ /* 0x004fe20008400000 */
[----:B------:R-:W-:Y:S01]  /*20420*/  F2FP.SATFINITE.E4M3.F32.PACK_AB_MERGE_C R9, RZ, R2, RZ ;  /* 0x00000002ff09723e */ /* 0x000fe200048070ff */
[----:B----4-:R-:W-:Y:S01]  /*20430*/  FMUL R2, R41, UR15 ;  /* 0x0000000f29027c20 */ /* 0x010fe20008400000 */
[----:B------:R-:W2:Y:S04]  /*20440*/  LDL.LU R35, [R1+0x224] ;  /* 0x0002240001237983 */ /* 0x000ea80000300800 */
[----:B------:R-:W-:Y:S01]  /*20450*/  @!P0 STG.E.U8 desc[UR20][R24.64+0xc8], R231 ;  /* 0x0000c8e718008986 */ /* 0x000fe2000c101114 */
[----:B------:R-:W-:-:S03]  /*20460*/  ISETP.LT.OR P0, PT, R0, 0xd1, !P3 ;  /* 0x000000d10000780c */ /* 0x000fc60005f01670 */
[----:B------:R-:W-:Y:S01]  /*20470*/  @!P5 STG.E.U8 desc[UR20][R26.64+0xc8], R233 ;  /* 0x0000c8e91a00d986 */ /* 0x000fe2000c101114 */
[----:B------:R-:W-:-:S03]  /*20480*/  ISETP.LT.OR P5, PT, R0, 0xd1, !P2 ;  /* 0x000000d10000780c */ /* 0x000fc600057a1670 */
[----:B------:R5:W-:Y:S01]  /*20490*/  @!P6 STG.E.U8 desc[UR20][R26.64+0xc9], R5 ;  /* 0x0000c9051a00e986 */ /* 0x000be2000c101114 */
[----:B------:R-:W-:-:S03]  /*204a0*/  ISETP.LT.OR P6, PT, R0, 0xd2, !P2 ;  /* 0x000000d20000780c */ /* 0x000fc600057c1670 */
[----:B------:R0:W-:Y:S01]  /*204b0*/  @!P1 STG.E.U8 desc[UR20][R24.64+0xd1], R7 ;  /* 0x0000d10718009986 */ /* 0x0001e2000c101114 */
[----:B-----5:R-:W-:-:S03]  /*204c0*/  FMUL R5, R33, UR15 ;  /* 0x0000000f21057c20 */ /* 0x020fc60008400000 */
[----:B------:R-:W4:Y:S01]  /*204d0*/  LDL.LU R33, [R1+0x228] ;  /* 0x0002280001217983 */ /* 0x000f220000300800 */
[----:B0-----:R-:W-:Y:S01]  /*204e0*/  F2FP.SATFINITE.E4M3.F32.PACK_AB_MERGE_C R7, RZ, R2, RZ ;  /* 0x00000002ff07723e */ /* 0x001fe200048070ff */
[----:B------:R-:W-:Y:S02]  /*204f0*/  FMUL R2, R32, UR15 ;  /* 0x0000000f20027c20 */ /* 0x000fe40008400000 */
[----:B------:R-:W5:Y:S04]  /*20500*/  LDL.LU R41, [R1+0x22c] ;  /* 0x00022c0001297983 */ /* 0x000f680000300800 */
[----:B------:R-:W5:Y:S01]  /*20510*/  LDL.LU R32, [R1+0x230] ;  /* 0x0002300001207983 */ /* 0x000f620000300800 */
[----:B------:R-:W-:Y:S01]  /*20520*/  F2FP.SATFINITE.E4M3.F32.PACK_AB_MERGE_C R235, RZ, R235, RZ ;  /* 0x000000ebffeb723e */ /* 0x000fe200048070ff */
[----:B------:R-:W-:Y:S01]  /*20530*/  FMUL R3, R39, UR15 ;  /* 0x0000000f27037c20 */ /* 0x000fe20008400000 */
[----:B------:R-:W-:Y:S01]  /*20540*/  F2FP.SATFINITE.E4M3.F32.PACK_AB_MERGE_C R237, RZ, R237, RZ ;  /* 0x000000edffed723e */ /* 0x000fe200048070ff */
[----:B------:R-:W5:Y:S04]  /*20550*/  LDL.LU R39, [R1+0x234] ;  /* 0x0002340001277983 */ /* 0x000f680000300800 */
[----:B------:R-:W-:Y:S01]  /*20560*/  @!P0 STG.E.U8 desc[UR20][R24.64+0xd0], R235 ;  /* 0x0000d0eb18008986 */ /* 0x000fe2000c101114 */
[----:B------:R-:W-:-:S02]  /*20570*/  ISETP.LT.OR P0, PT, R0, 0xd9, !P3 ;  /* 0x000000d90000780c */ /* 0x000fc40005f01670 */
[C---:B------:R-:W-:Y:S01]  /*20580*/  ISETP.LT.OR P1, PT, R0.reuse, 0xda, !P3 ;  /* 0x000000da0000780c */ /* 0x040fe20005f21670 */
[----:B------:R-:W-:Y:S01]  /*20590*/  @!P5 STG.E.U8 desc[UR20][R26.64+0xd0], R237 ;  /* 0x0000d0ed1a00d986 */ /* 0x000fe2000c101114 */
[----:B------:R-:W-:Y:S02]  /*205a0*/  ISETP.LT.OR P5, PT, R0, 0xd9, !P2 ;  /* 0x000000d90000780c */ /* 0x000fe400057a1670 */
[----:B------:R-:W-:Y:S01]  /*205b0*/  F2FP.SATFINITE.E4M3.F32.PACK_AB_MERGE_C R11, RZ, R3, RZ ;  /* 0x00000003ff0b723e */ /* 0x000fe200048070ff */
[----:B------:R0:W-:Y:S01]  /*205c0*/  @!P6 STG.E.U8 desc[UR20][R26.64+0xd1], R9 ;  /* 0x0000d1091a00e986 */ /* 0x0001e2000c101114 */
[----:B------:R-:W-:-:S05]  /*205d0*/  F2FP.SATFINITE.E4M3.F32.PACK_AB_MERGE_C R13, RZ, R4, RZ ;  /* 0x00000004ff0d723e */ /* 0x000fca00048070ff */
[----:B------:R1:W-:Y:S01]  /*205e0*/  @!P0 STG.E.U8 desc[UR20][R24.64+0xd8], R7 ;  /* 0x0000d80718008986 */ /* 0x0003e2000c101114 */
[----:B0-----:R-:W-:-:S03]  /*205f0*/  F2FP.SATFINITE.E4M3.F32.PACK_AB_MERGE_C R9, RZ, R5, RZ ;  /* 0x00000005ff09723e */ /* 0x001fc600048070ff */
[----:B------:R0:W-:Y:S01]  /*20600*/  @!P1 STG.E.U8 desc[UR20][R24.64+0xd9], R11 ;  /* 0x0000d90b18009986 */ /* 0x0001e2000c101114 */
[----:B-1----:R-:W-:-:S03]  /*20610*/  F2FP.SATFINITE.E4M3.F32.PACK_AB_MERGE_C R7, RZ, R2, RZ ;  /* 0x00000002ff07723e */ /* 0x002fc600048070ff */
[----:B------:R1:W-:Y:S01]  /*20620*/  @!P5 STG.E.U8 desc[UR20][R26.64+0xd8], R13 ;  /* 0x0000d80d1a00d986 */ /* 0x0003e2000c101114 */
[----:B---3--:R-:W-:-:S03]  /*20630*/  FMUL R3, R38, UR15 ;  /* 0x0000000f26037c20 */ /* 0x008fc60008400000 */
[----:B------:R-:W3:Y:S02]  /*20640*/  LDL.LU R38, [R1+0x238] ;  /* 0x0002380001267983 */ /* 0x000ee40000300800 */
[----:B0-----:R-:W-:Y:S01]  /*20650*/  F2FP.SATFINITE.E4M3.F32.PACK_AB_MERGE_C R11, RZ, R3, RZ ;  /* 0x00000003ff0b723e */ /* 0x001fe200048070ff */
[----:B------:R-:W-:Y:S02]  /*20660*/  FMUL R4, R37, UR15 ;  /* 0x0000000f25047c20 */ /* 0x000fe40008400000 */
[----:B------:R-:W3:Y:S01]  /*20670*/  LDL.LU R37, [R1+0x23c] ;  /* 0x00023c0001257983 */ /* 0x000ee20000300800 */
[----:B------:R-:W-:-:S03]  /*20680*/  FMUL R5, R36, UR15 ;  /* 0x0000000f24057c20 */ /* 0x000fc60008400000 */
[----:B------:R-:W3:Y:S01]  /*20690*/  LDL.LU R36, [R1+0x240] ;  /* 0x0002400001247983 */ /* 0x000ee20000300800 */
[----:B--2---:R-:W-:-:S03]  /*206a0*/  FMUL R2, R35, UR15 ;  /* 0x0000000f23027c20 */ /* 0x004fc60008400000 */
[----:B------:R-:W2:Y:S01]  /*206b0*/  LDL.LU R35, [R1+0x244] ;  /* 0x0002440001237983 */ /* 0x000ea20000300800 */
[----:B-1----:R-:W-:Y:S01]  /*206c0*/  F2FP.SATFINITE.E4M3.F32.PACK_AB_MERGE_C R13, RZ, R4, RZ ;  /* 0x00000004ff0d723e */ /* 0x002fe200048070ff */
[----:B----4-:R-:W-:Y:S02]  /*206d0*/  FMUL R3, R33, UR15 ;  /* 0x0000000f21037c20 */ /* 0x010fe40008400000 */
[----:B------:R-:W4:Y:S01]  /*206e0*/  LDL.LU R33, [R1+0x248] ;  /* 0x0002480001217983 */ /* 0x000f220000300800 */
[----:B-----5:R-:W-:-:S03]  /*206f0*/  FMUL R4, R32, UR15 ;  /* 0x0000000f20047c20 */ /* 0x020fc60008400000 */
[----:B------:R-:W5:Y:S01]  /*20700*/  LDL.LU R32, [R1+0x24c] ;  /* 0x00024c0001207983 */ /* 0x000f620000300800 */
[C---:B------:R-:W-:Y:S02]  /*20710*/  ISETP.LT.OR P6, PT, R0.reuse, 0xda, !P2 ;  /* 0x000000da0000780c */ /* 0x040fe400057c1670 */
[C---:B------:R-:W-:Y:S02]  /*20720*/  ISETP.LT.OR P5, PT, R0.reuse, 0xe1, !P3 ;  /* 0x000000e10000780c */ /* 0x040fe40005fa1670 */
[C---:B------:R-:W-:Y:S02]  /*20730*/  ISETP.LT.OR P1, PT, R0.reuse, 0xe2, !P2 ;  /* 0x000000e20000780c */ /* 0x040fe40005721670 */
[----:B------:R-:W-:-:S07]  /*20740*/  ISETP.LT.OR P0, PT, R0, 0xe1, !P2 ;  /* 0x000000e10000780c */ /* 0x000fce0005701670 */
[----:B------:R0:W-:Y:S01]  /*20750*/  @!P6 STG.E.U8 desc[UR20][R26.64+0xd9], R9 ;  /* 0x0000d9091a00e986 */ /* 0x0001e2000c101114 */
[----:B------:R-:W-:Y:S02]  /*20760*/  ISETP.LT.OR P6, PT, R0, 0xe2, !P3 ;  /* 0x000000e20000780c */ /* 0x000fe40005fc1670 */
[----:B------:R-:W-:Y:S01]  /*20770*/  F2FP.SATFINITE.E4M3.F32.PACK_AB_MERGE_C R5, RZ, R5, RZ ;  /* 0x00000005ff05723e */ /* 0x000fe200048070ff */
[----:B------:R-:W-:Y:S01]  /*20780*/  @!P5 STG.E.U8 desc[UR20][R24.64+0xe0], R7 ;  /* 0x0000e0071800d986 */ /* 0x000fe2000c101114 */
[----:B0-----:R-:W-:Y:S01]  /*20790*/  F2FP.SATFINITE.E4M3.F32.PACK_AB_MERGE_C R9, RZ, R2, RZ ;  /* 0x00000002ff09723e */ /* 0x001fe200048070ff */
[----:B------:R-:W-:-:S08]  /*207a0*/  FMUL R2, R41, UR15 ;  /* 0x0000000f29027c20 */ /* 0x000fd00008400000 */
[----:B------:R-:W-:Y:S01]  /*207b0*/  @!P6 STG.E.U8 desc[UR20][R24.64+0xe1], R11 ;  /* 0x0000e10b1800e986 */ /* 0x000fe2000c101114 */
[----:B------:R-:W-:-:S03]  /*207c0*/  ISETP.LT.OR P6, PT, R0, 0xe9, !P3 ;  /* 0x000000e90000780c */ /* 0x000fc60005fc1670 */
[----:B------:R0:W-:Y:S04]  /*207d0*/  @!P1 STG.E.U8 desc[UR20][R26.64+0xe1], R5 ;  /* 0x0000e1051a009986 */ /* 0x0001e8000c101114 */
[----:B------:R-:W5:Y:S01]  /*207e0*/  LDL.LU R41, [R1+0x250] ;  /* 0x0002500001297983 */ /* 0x000f620000300800 */
[----:B------:R-:W-:-:S03]  /*207f0*/  ISETP.LT.OR P5, PT, R0, 0xea, !P2 ;  /* 0x000000ea0000780c */ /* 0x000fc600057a1670 */
[----:B------:R1:W-:Y:S01]  /*20800*/  @!P0 STG.E.U8 desc[UR20][R26.64+0xe0], R13 ;  /* 0x0000e00d1a008986 */ /* 0x0003e2000c101114 */
[----:B0-----:R-:W-:Y:S01]  /*20810*/  F2FP.SATFINITE.E4M3.F32.PACK_AB_MERGE_C R5, RZ, R2, RZ ;  /* 0x00000002ff05723e */ /* 0x001fe200048070ff */
[----:B------:R-:W-:Y:S02]  /*20820*/  FMUL R2, R39, UR15 ;  /* 0x0000000f27027c20 */ /* 0x000fe40008400000 */
[----:B------:R-:W5:Y:S01]  /*20830*/  LDL.LU R39, [R1+0x254] ;  /* 0x0002540001277983 */ /* 0x000f620000300800 */
[----:B------:R-:W-:Y:S02]  /*20840*/  ISETP.LT.OR P0, PT, R0, 0xea, !P3 ;  /* 0x000000ea0000780c */ /* 0x000fe40005f01670 */
[----:B------:R-:W-:Y:S02]  /*20850*/  F2FP.SATFINITE.E4M3.F32.PACK_AB_MERGE_C R7, RZ, R3, RZ ;  /* 0x00000003ff07723e */ /* 0x000fe400048070ff */
[----:B------:R-:W-:Y:S02]  /*20860*/  F2FP.SATFINITE.E4M3.F32.PACK_AB_MERGE_C R11, RZ, R4, RZ ;  /* 0x00000004ff0b723e */ /* 0x000fe400048070ff */
[----:B-1----:R-:W-:Y:S01]  /*20870*/  F2FP.SATFINITE.E4M3.F32.PACK_AB_MERGE_C R13, RZ, R2, RZ ;  /* 0x00000002ff0d723e */ /* 0x002fe200048070ff */
[----:B------:R-:W-:Y:S06]  /*20880*/  @!P6 STG.E.U8 desc[UR20][R24.64+0xe8], R9 ;  /* 0x0000e8091800e986 */ /* 0x000fec000c101114 */
[----:B------:R0:W-:Y:S04]  /*20890*/  @!P0 STG.E.U8 desc[UR20][R24.64+0xe9], R7 ;  /* 0x0000e90718008986 */ /* 0x0001e8000c101114 */
[----:B------:R1:W-:Y:S01]  /*208a0*/  @!P5 STG.E.U8 desc[UR20][R26.64+0xe9], R11 ;  /* 0x0000e90b1a00d986 */ /* 0x0003e2000c101114 */
[----:B---3--:R-:W-:-:S03]  /*208b0*/  FMUL R3, R38, UR15 ;  /* 0x0000000f26037c20 */ /* 0x008fc60008400000 */
[----:B------:R-:W3:Y:S02]  /*208c0*/  LDL.LU R38, [R1+0x258] ;  /* 0x0002580001267983 */ /* 0x000ee40000300800 */
[----:B0-----:R-:W-:Y:S01]  /*208d0*/  F2FP.SATFINITE.E4M3.F32.PACK_AB_MERGE_C R7, RZ, R3, RZ ;  /* 0x00000003ff07723e */ /* 0x001fe200048070ff */
[----:B------:R-:W-:Y:S02]  /*208e0*/  FMUL R4, R37, UR15 ;  /* 0x0000000f25047c20 */ /* 0x000fe40008400000 */
[----:B------:R-:W3:Y:S01]  /*208f0*/  LDL.LU R37, [R1+0x25c] ;  /* 0x00025c0001257983 */ /* 0x000ee20000300800 */
[----:B------:R-:W-:-:S03]  /*20900*/  FMUL R2, R36, UR15 ;  /* 0x0000000f24027c20 */ /* 0x000fc60008400000 */
[----:B------:R-:W3:Y:S02]  /*20910*/  LDL.LU R36, [R1+0x260] ;  /* 0x0002600001247983 */ /* 0x000ee40000300800 */
[----:B------:R-:W-:Y:S01]  /*20920*/  F2FP.SATFINITE.E4M3.F32.PACK_AB_MERGE_C R9, RZ, R2, RZ ;  /* 0x00000002ff09723e */ /* 0x000fe200048070ff */
[----:B--2---:R-:W-:Y:S02]  /*20930*/  FMUL R2, R35, UR15 ;  /* 0x0000000f23027c20 */ /* 0x004fe40008400000 */
[----:B------:R-:W2:Y:S03]  /*20940*/  LDL.LU R35, [R1+0x264] ;  /* 0x0002640001237983 */ /* 0x000ea60000300800 */
        /* <DEDUP_REMOVED lines=10> */
[----:B------:R-:W-:-:S03]  /*209f0*/  ISETP.LT.OR P1, PT, R0, 0xf1, !P2 ;  /* 0x000000f10000780c */ /* 0x000fc60005721670 */
[----:B------:R1:W-:Y:S01]  /*20a00*/  @!P6 STG.E.U8 desc[UR20][R24.64+0xf0], R13 ;  /* 0x0000f00d1800e986 */ /* 0x0003e2000c101114 */
[----:B------:R-:W-:-:S03]  /*20a10*/  ISETP.LT.OR P6, PT, R0, 0xf9, !P3 ;  /* 0x000000f90000780c */ /* 0x000fc60005fc1670 */
[----:B------:R1:W-:Y:S01]  /*20a20*/  @!P0 STG.E.U8 desc[UR20][R24.64+0xf1], R7 ;  /* 0x0000f10718008986 */ /* 0x0003e2000c101114 */
[----:B------:R-:W-:Y:S02]  /*20a30*/  ISETP.LT.OR P3, PT, R0, 0xfa, !P3 ;  /* 0x000000fa0000780c */ /* 0x000fe40005f61670 */
[----:B0-----:R-:W-:Y:S02]  /*20a40*/  F2FP.SATFINITE.E4M3.F32.PACK_AB_MERGE_C R5, RZ, R4, RZ ;  /* 0x00000004ff05723e */ /* 0x001fe400048070ff */
[----:B-1----:R-:W-:Y:S02]  /*20a50*/  F2FP.SATFINITE.E4M3.F32.PACK_AB_MERGE_C R13, RZ, R3, RZ ;  /* 0x00000003ff0d723e */ /* 0x002fe400048070ff */
[----:B------:R-:W-:Y:S01]  /*20a60*/  F2FP.SATFINITE.E4M3.F32.PACK_AB_MERGE_C R7, RZ, R2, RZ ;  /* 0x00000002ff07723e */ /* 0x000fe200048070ff */
[----:B------:R-:W-:Y:S02]  /*20a70*/  FMUL R2, R41, UR15 ;  /* 0x0000000f29027c20 */ /* 0x000fe40008400000 */
[----:B------:R-:W5:Y:S04]  /*20a80*/  LDL.LU R41, [R1+0x270] ;  /* 0x0002700001297983 */ /* 0x000f680000300800 */
[----:B------:R0:W-:Y:S01]  /*20a90*/  @!P5 STG.E.U8 desc[UR20][R26.64+0xf1], R9 ;  /* 0x0000f1091a00d986 */ /* 0x0001e2000c101114 */
[----:B------:R-:W-:-:S03]  /*20aa0*/  FMUL R3, R39, UR15 ;  /* 0x0000000f27037c20 */ /* 0x000fc60008400000 */
[----:B------:R-:W5:Y:S01]  /*20ab0*/  LDL.LU R39, [R1+0x274] ;  /* 0x0002740001277983 */ /* 0x000f620000300800 */
[----:B------:R-:W-:-:S03]  /*20ac0*/  ISETP.LT.OR P5, PT, R0, 0xf9, !P2 ;  /* 0x000000f90000780c */ /* 0x000fc600057a1670 */
[----:B------:R-:W-:Y:S01]  /*20ad0*/  @!P1 STG.E.U8 desc[UR20][R26.64+0xf0], R5 ;  /* 0x0000f0051a009986 */ /* 0x000fe2000c101114 */
[----:B0-----:R-:W-:-:S03]  /*20ae0*/  F2FP.SATFINITE.E4M3.F32.PACK_AB_MERGE_C R9, RZ, R2, RZ ;  /* 0x00000002ff09723e */ /* 0x001fc600048070ff */
[----:B------:R0:W-:Y:S04]  /*20af0*/  @!P6 STG.E.U8 desc[UR20][R24.64+0xf8], R11 ;  /* 0x0000f80b1800e986 */ /* 0x0001e8000c101114 */
[----:B------:R1:W-:Y:S01]  /*20b00*/  @!P3 STG.E.U8 desc[UR20][R24.64+0xf9], R13 ;  /* 0x0000f90d1800b986 */ /* 0x0003e2000c101114 */
[----:B0-----:R-:W-:-:S03]  /*20b10*/  F2FP.SATFINITE.E4M3.F32.PACK_AB_MERGE_C R11, RZ, R3, RZ ;  /* 0x00000003ff0b723e */ /* 0x001fc600048070ff */
[----:B------:R0:W-:Y:S01]  /*20b20*/  @!P5 STG.E.U8 desc[UR20][R26.64+0xf8], R7 ;  /* 0x0000f8071a00d986 */ /* 0x0001e2000c101114 */
[----:B---3--:R-:W-:-:S03]  /*20b30*/  FMUL R4, R38, UR15 ;  /* 0x0000000f26047c20 */ /* 0x008fc60008400000 */
[----:B------:R-:W3:Y:S02]  /*20b40*/  LDL.LU R38, [R1+0x278] ;  /* 0x0002780001267983 */ /* 0x000ee40000300800 */
[----:B-1----:R-:W-:Y:S01]  /*20b50*/  F2FP.SATFINITE.E4M3.F32.PACK_AB_MERGE_C R13, RZ, R4, RZ ;  /* 0x00000004ff0d723e */ /* 0x002fe200048070ff */
[----:B------:R-:W-:Y:S02]  /*20b60*/  FMUL R5, R37, UR15 ;  /* 0x0000000f25057c20 */ /* 0x000fe40008400000 */
[----:B------:R-:W3:Y:S01]  /*20b70*/  LDL.LU R37, [R1+0x27c] ;  /* 0x00027c0001257983 */ /* 0x000ee20000300800 */
[----:B------:R-:W-:-:S03]  /*20b80*/  FMUL R2, R36, UR15 ;  /* 0x0000000f24027c20 */ /* 0x000fc60008400000 */
[----:B------:R-:W3:Y:S01]  /*20b90*/  LDL.LU R36, [R1+0x280] ;  /* 0x0002800001247983 */ /* 0x000ee20000300800 */
[----:B--2---:R-:W-:-:S03]  /*20ba0*/  FMUL R3, R35, UR15 ;  /* 0x0000000f23037c20 */ /* 0x004fc60008400000 */
[----:B------:R-:W2:Y:S01]  /*20bb0*/  LDL.LU R35, [R1+0x284] ;  /* 0x0002840001237983 */ /* 0x000ea20000300800 */
[----:B0-----:R-:W-:Y:S01]  /*20bc0*/  F2FP.SATFINITE.E4M3.F32.PACK_AB_MERGE_C R7, RZ, R2, RZ ;  /* 0x00000002ff07723e */ /* 0x001fe200048070ff */
[----:B----4-:R-:W-:Y:S02]  /*20bd0*/  FMUL R4, R33, UR15 ;  /* 0x0000000f21047c20 */ /* 0x010fe40008400000 */
[----:B------:R-:W4:Y:S01]  /*20be0*/  LDL.LU R33, [R1+0x288] ;  /* 0x0002880001217983 */ /* 0x000f220000300800 */
[----:B-----5:R-:W-:-:S03]  /*20bf0*/  FMUL R2, R32, UR15 ;  /* 0x0000000f20027c20 */ /* 0x020fc60008400000 */
[----:B------:R-:W5:Y:S01]  /*20c00*/  LDL.LU R32, [R1+0x28c] ;  /* 0x00028c0001207983 */ /* 0x000f620000300800 */
[----:B------:R-:W-:Y:S02]  /*20c10*/  ISETP.GE.AND P1, PT, R34, 0x81, PT ;  /* 0x000000812200780c */ /* 0x000fe40003f26270 */
[C---:B------:R-:W-:Y:S02]  /*20c20*/  ISETP.LT.OR P2, PT, R0.reuse, 0xfa, !P2 ;  /* 0x000000fa0000780c */ /* 0x040fe40005741670 */
[C---:B------:R-:W-:Y:S02]  /*20c30*/  ISETP.LT.OR P6, PT, R0.reuse, 0x1, !P1 ;  /* 0x000000010000780c */ /* 0x040fe40004fc1670 */
[----:B------:R-:W-:Y:S02]  /*20c40*/  ISETP.LT.OR P3, PT, R0, 0x2, !P1 ;  /* 0x000000020000780c */ /* 0x000fe40004f61670 */
[----:B------:R-:W-:-:S07]  /*20c50*/  ISETP.GE.AND P0, PT, R34, 0x89, PT ;  /* 0x000000892200780c */ /* 0x000fce0003f06270 */
[----:B------:R0:W-:Y:S04]  /*20c60*/  @!P2 STG.E.U8 desc[UR20][R26.64+0xf9], R9 ;  /* 0x0000f9091a00a986 */ /* 0x0001e8000c101114 */
[----:B------:R-:W-:Y:S01]  /*20c70*/  @!P6 STG.E.U8 desc[UR20][R30.64], R11 ;  /* 0x0000000b1e00e986 */ /* 0x000fe2000c101114 */
[C---:B------:R-:W-:Y:S02]  /*20c80*/  ISETP.LT.OR P6, PT, R0.reuse, 0x2, !P0 ;  /* 0x000000020000780c */ /* 0x040fe400047c1670 */
[C---:B------:R-:W-:Y:S01]  /*20c90*/  ISETP.LT.OR P5, PT, R0.reuse, 0x1, !P0 ;  /* 0x000000010000780c */ /* 0x040fe200047a1670 */
[----:B------:R1:W-:Y:S01]  /*20ca0*/  @!P3 STG.E.U8 desc[UR20][R30.64+0x1], R13 ;  /* 0x0000010d1e00b986 */ /* 0x0003e2000c101114 */
[----:B------:R-:W-:Y:S02]  /*20cb0*/  ISETP.LT.OR P2, PT, R0, 0xa, !P1 ;  /* 0x0000000a0000780c */ /* 0x000fe40004f41670 */
[----:B0-----:R-:W-:-:S02]  /*20cc0*/  F2FP.SATFINITE.E4M3.F32.PACK_AB_MERGE_C R9, RZ, R3, RZ ;  /* 0x00000003ff09723e */ /* 0x001fc400048070ff */
[----:B------:R-:W-:Y:S01]  /*20cd0*/  ISETP.LT.OR P3, PT, R0, 0x9, !P1 ;  /* 0x000000090000780c */ /* 0x000fe20004f61670 */
[----:B------:R-:W-:Y:S01]  /*20ce0*/  FMUL R3, R41, UR15 ;  /* 0x0000000f29037c20 */ /* 0x000fe20008400000 */
[----:B-1----:R-:W-:Y:S01]  /*20cf0*/  F2FP.SATFINITE.E4M3.F32.PACK_AB_MERGE_C R13, RZ, R2, RZ ;  /* 0x00000002ff0d723e */ /* 0x002fe200048070ff */
[----:B------:R-:W5:Y:S01]  /*20d00*/  LDL.LU R41, [R1+0x290] ;  /* 0x0002900001297983 */ /* 0x000f620000300800 */
[----:B------:R-:W-:Y:S02]  /*20d10*/  F2FP.SATFINITE.E4M3.F32.PACK_AB_MERGE_C R5, RZ, R5, RZ ;  /* 0x00000005ff05723e */ /* 0x000fe400048070ff */
[----:B------:R-:W-:Y:S01]  /*20d20*/  F2FP.SATFINITE.E4M3.F32.PACK_AB_MERGE_C R11, RZ, R4, RZ ;  /* 0x00000004ff0b723e */ /* 0x000fe200048070ff */
[----:B------:R0:W-:Y:S01]  /*20d30*/  @!P6 STG.E.U8 desc[UR20][R28.64+0x1], R7 ;  /* 0x000001071c00e986 */ /* 0x0001e2000c101114 */
[----:B------:R-:W-:-:S03]  /*20d40*/  FMUL R2, R39, UR15 ;  /* 0x0000000f27027c20 */ /* 0x000fc60008400000 */
[----:B------:R-:W5:Y:S01]  /*20d50*/  LDL.LU R39, [R1+0x294] ;  /* 0x0002940001277983 */ /* 0x000f620000300800 */
[----:B------:R-:W-:Y:S02]  /*20d60*/  ISETP.LT.OR P6, PT, R0, 0xa, !P0 ;  /* 0x0000000a0000780c */ /* 0x000fe400047c1670 */
[----:B0-----:R-:W-:Y:S01]  /*20d70*/  F2FP.SATFINITE.E4M3.F32.PACK_AB_MERGE_C R7, RZ, R2, RZ ;  /* 0x00000002ff07723e */ /* 0x001fe200048070ff */
[----:B------:R0:W-:Y:S04]  /*20d80*/  @!P5 STG.E.U8 desc[UR20][R28.64], R5 ;  /* 0x000000051c00d986 */ /* 0x0001e8000c101114 */
[----:B------:R-:W-:Y:S04]  /*20d90*/  @!P2 STG.E.U8 desc[UR20][R30.64+0x9], R11 ;  /* 0x0000090b1e00a986 */ /* 0x000fe8000c101114 */
[----:B------:R1:W-:Y:S01]  /*20da0*/  @!P3 STG.E.U8 desc[UR20][R30.64+0x8], R9 ;  /* 0x000008091e00b986 */ /* 0x0003e2000c101114 */
[----:B0-----:R-:W-:-:S05]  /*20db0*/  F2FP.SATFINITE.E4M3.F32.PACK_AB_MERGE_C R5, RZ, R3, RZ ;  /* 0x00000003ff05723e */ /* 0x001fca00048070ff */
[----:B------:R5:W-:Y:S01]  /*20dc0*/  @!P6 STG.E.U8 desc[UR20][R28.64+0x9], R5 ;  /* 0x000009051c00e986 */ /* 0x000be2000c101114 */
[----:B---3--:R-:W-:-:S03]  /*20dd0*/  FMUL R4, R38, UR15 ;  /* 0x0000000f26047c20 */ /* 0x008fc60008400000 */
[----:B------:R-:W3:Y:S02]  /*20de0*/  LDL.LU R38, [R1+0x298] ;  /* 0x0002980001267983 */ /* 0x000ee40000300800 */
[----:B-1----:R-:W-:Y:S01]  /*20df0*/  F2FP.SATFINITE.E4M3.F32.PACK_AB_MERGE_C R9, RZ, R4, RZ ;  /* 0x00000004ff09723e */ /* 0x002fe200048070ff */
[----:B------:R-:W-:Y:S02]  /*20e00*/  FMUL R2, R37, UR15 ;  /* 0x0000000f25027c20 */ /* 0x000fe40008400000 */
[----:B------:R-:W3:Y:S03]  /*20e10*/  LDL.LU R37, [R1+0x29c] ;  /* 0x00029c0001257983 */ /* 0x000ee60000300800 */
[----:B------:R-:W-:Y:S01]  /*20e20*/  F2FP.SATFINITE.E4M3.F32.PACK_AB_MERGE_C R11, RZ, R2, RZ ;  /* 0x00000002ff0b723e */ /* 0x000fe200048070ff */
[----:B------:R-:W-:Y:S02]  /*20e30*/  FMUL R2, R36, UR15 ;  /* 0x0000000f24027c20 */ /* 0x000fe40008400000 */
[----:B------:R-:W3:Y:S01]  /*20e40*/  LDL.LU R36, [R1+0x2a0] ;  /* 0x0002a00001247983 */ /* 0x000ee20000300800 */
[----:B--2---:R-:W-:-:S03]  /*20e50*/  FMUL R3, R35, UR15 ;  /* 0x0000000f23037c20 */ /* 0x004fc60008400000 */
[----:B------:R-:W2:Y:S01]  /*20e60*/  LDL.LU R35, [R1+0x2a4] ;  /* 0x0002a40001237983 */ /* 0x000ea20000300800 */
[----:B----4-:R-:W-:-:S03]  /*20e70*/  FMUL R4, R33, UR15 ;  /* 0x0000000f21047c20 */ /* 0x010fc60008400000 */
[----:B------:R-:W4:Y:S01]  /*20e80*/  LDL.LU R33, [R1+0x2a8] ;  /* 0x0002a80001217983 */ /* 0x000f220000300800 */
[----:B-----5:R-:W-:-:S03]  /*20e90*/  FMUL R5, R32, UR15 ;  /* 0x0000000f20057c20 */ /* 0x020fc60008400000 */
[----:B------:R-:W5:Y:S01]  /*20ea0*/  LDL.LU R32, [R1+0x2ac] ;  /* 0x0002ac0001207983 */ /* 0x000f620000300800 */
[C---:B------:R-:W-:Y:S02]  /*20eb0*/  ISETP.LT.OR P5, PT, R0.reuse, 0x9, !P0 ;  /* 0x000000090000780c */ /* 0x040fe400047a1670 */
[C---:B------:R-:W-:Y:S02]  /*20ec0*/  ISETP.LT.OR P3, PT, R0.reuse, 0x11, !P1 ;  /* 0x000000110000780c */ /* 0x040fe40004f61670 */
[C---:B------:R-:W-:Y:S02]  /*20ed0*/  ISETP.LT.OR P2, PT, R0.reuse, 0x12, !P1 ;  /* 0x000000120000780c */ /* 0x040fe40004f41670 */
[----:B------:R-:W-:-:S07]  /*20ee0*/  ISETP.LT.OR P6, PT, R0, 0x12, !P0 ;  /* 0x000000120000780c */ /* 0x000fce00047c1670 */
[----:B------:R-:W-:Y:S01]  /*20ef0*/  @!P5 STG.E.U8 desc[UR20][R28.64+0x8], R13 ;  /* 0x0000080d1c00d986 */ /* 0x000fe2000c101114 */
[----:B------:R-:W-:-:S03]  /*20f00*/  ISETP.LT.OR P5, PT, R0, 0x11, !P0 ;  /* 0x000000110000780c */ /* 0x000fc600047a1670 */
[----:B------:R0:W-:Y:S01]  /*20f10*/  @!P3 STG.E.U8 desc[UR20][R30.64+0x10], R7 ;  /* 0x000010071e00b986 */ /* 0x0001e2000c101114 */
[----:B------:R-:W-:-:S03]  /*20f20*/  ISETP.LT.OR P3, PT, R0, 0x19, !P1 ;  /* 0x000000190000780c */ /* 0x000fc60004f61670 */
[----:B------:R1:W-:Y:S01]  /*20f30*/  @!P2 STG.E.U8 desc[UR20][R30.64+0x11], R9 ;  /* 0x000011091e00a986 */ /* 0x0003e2000c101114 */
[----:B------:R-:W-:Y:S02]  /*20f40*/  ISETP.LT.OR P2, PT, R0, 0x1a, !P1 ;  /* 0x0000001a0000780c */ /* 0x000fe40004f41670 */
[----:B0-----:R-:W-:Y:S02]  /*20f50*/  F2FP.SATFINITE.E4M3.F32.PACK_AB_MERGE_C R7, RZ, R2, RZ ;  /* 0x00000002ff07723e */ /* 0x001fe400048070ff */
[----:B-1----:R-:W-:Y:S01]  /*20f60*/  F2FP.SATFINITE.E4M3.F32.PACK_AB_MERGE_C R9, RZ, R3, RZ ;  /* 0x00000003ff09723e */ /* 0x002fe200048070ff */
[----:B------:R-:W-:Y:S02]  /*20f70*/  FMUL R2, R41, UR15 ;  /* 0x0000000f29027c20 */ /* 0x000fe40008400000 */
[----:B------:R-:W5:Y:S01]  /*20f80*/  LDL.LU R41, [R1+0x2b0] ;  /* 0x0002b00001297983 */ /* 0x000f620000300800 */
[----:B------:R-:W-:-:S03]  /*20f90*/  F2FP.SATFINITE.E4M3.F32.PACK_AB_MERGE_C R13, RZ, R4, RZ ;  /* 0x00000004ff0d723e */ /* 0x000fc600048070ff */
[----:B------:R0:W-:Y:S01]  /*20fa0*/  @!P6 STG.E.U8 desc[UR20][R28.64+0x11], R7 ;  /* 0x000011071c00e986 */ /* 0x0001e2000c101114 */
[----:B------:R-:W-:-:S03]  /*20fb0*/  FMUL R3, R39, UR15 ;  /* 0x0000000f27037c20 */ /* 0x000fc60008400000 */
[----:B------:R-:W5:Y:S01]  /*20fc0*/  LDL.LU R39, [R1+0x2b4] ;  /* 0x0002b40001277983 */ /* 0x000f620000300800 */
[----:B------:R-:W-:Y:S02]  /*20fd0*/  ISETP.LT.OR P6, PT, R0, 0x1a, !P0 ;  /* 0x0000001a0000780c */ /* 0x000fe400047c1670 */
[----:B0-----:R-:W-:Y:S01]  /*20fe0*/  F2FP.SATFINITE.E4M3.F32.PACK_AB_MERGE_C R7, RZ, R2, RZ ;  /* 0x00000002ff07723e */ /* 0x001fe200048070ff */
[----:B------:R-:W-:Y:S04]  /*20ff0*/  @!P5 STG.E.U8 desc[UR20][R28.64+0x10], R11 ;  /* 0x0000100b1c00d986 */ /* 0x000fe8000c101114 */
[----:B------:R0:W-:Y:S04]  /*21000*/  @!P3 STG.E.U8 desc[UR20][R30.64+0x18], R9 ;  /* 0x000018091e00b986 */ /* 0x0001e8000c101114 */
[----:B------:R1:W-:Y:S01]  /*21010*/  @!P2 STG.E.U8 desc[UR20][R30.64+0x19], R13 ;  /* 0x0000190d1e00a986 */ /* 0x0003e2000c101114 */
[----:B0-----:R-:W-:-:S03]  /*21020*/  F2FP.SATFINITE.E4M3.F32.PACK_AB_MERGE_C R9, RZ, R3, RZ ;  /* 0x00000003ff09723e */ /* 0x001fc600048070ff */
[----:B------:R0:W-:Y:S01]  /*21030*/  @!P6 STG.E.U8 desc[UR20][R28.64+0x19], R7 ;  /* 0x000019071c00e986 */ /* 0x0001e2000c101114 */
[----:B---3--:R-:W-:-:S03]  /*21040*/  FMUL R4, R38, UR15 ;  /* 0x0000000f26047c20 */ /* 0x008fc60008400000 */
[----:B------:R-:W3:Y:S02]  /*21050*/  LDL.LU R38, [R1+0x2b8] ;  /* 0x0002b80001267983 */ /* 0x000ee40000300800 */
[----:B------:R-:W-:Y:S01]  /*21060*/  F2FP.SATFINITE.E4M3.F32.PACK_AB_MERGE_C R11, RZ, R4, RZ ;  /* 0x00000004ff0b723e */ /* 0x000fe200048070ff */
[----:B------:R-:W-:Y:S02]  /*21070*/  FMUL R2, R37, UR15 ;  /* 0x0000000f25027c20 */ /* 0x000fe40008400000 */
[----:B------:R-:W3:Y:S03]  /*21080*/  LDL.LU R37, [R1+0x2bc] ;  /* 0x0002bc0001257983 */ /* 0x000ee60000300800 */
[----:B-1----:R-:W-:Y:S01]  /*21090*/  F2FP.SATFINITE.E4M3.F32.PACK_AB_MERGE_C R13, RZ, R2, RZ ;  /* 0x00000002ff0d723e */ /* 0x002fe200048070ff */
[----:B------:R-:W-:Y:S02]  /*210a0*/  FMUL R3, R36, UR15 ;  /* 0x0000000f24037c20 */ /* 0x000fe40008400000 */
[----:B------:R-:W3:Y:S01]  /*210b0*/  LDL.LU R36, [R1+0x2c0] ;  /* 0x0002c00001247983 */ /* 0x000ee20000300800 */
[----:B--2---:R-:W-:-:S03]  /*210c0*/  FMUL R2, R35, UR15 ;  /* 0x0000000f23027c20 */ /* 0x004fc60008400000 */
[----:B------:R-:W2:Y:S02]  /*210d0*/  LDL.LU R35, [R1+0x2c4] ;  /* 0x0002c40001237983 */ /* 0x000ea40000300800 */
[----:B0-----:R-:W-:Y:S01]  /*210e0*/  F2FP.SATFINITE.E4M3.F32.PACK_AB_MERGE_C R7, RZ, R2, RZ ;  /* 0x00000002ff07723e */ /* 0x001fe200048070ff */
[----:B----4-:R-:W-:Y:S02]  /*210f0*/  FMUL R4, R33, UR15 ;  /* 0x0000000f21047c20 */ /* 0x010fe40008400000 */
[----:B------:R-:W4:Y:S01]  /*21100*/  LDL.LU R33, [R1+0x2c8] ;  /* 0x0002c80001217983 */ /* 0x000f220000300800 */
[----:B-----5:R-:W-:-:S03]  /*21110*/  FMUL R2, R32, UR15 ;  /* 0x0000000f20027c20 */ /* 0x020fc60008400000 */
[----:B------:R-:W5:Y:S01]  /*21120*/  LDL.LU R32, [R1+0x2cc] ;  /* 0x0002cc0001207983 */ /* 0x000f620000300800 */
[C---:B------:R-:W-:Y:S02]  /*21130*/  ISETP.LT.OR P5, PT, R0.reuse, 0x19, !P0 ;  /* 0x000000190000780c */ /* 0x040fe400047a1670 */
[C---:B------:R-:W-:Y:S02]  /*21140*/  ISETP.LT.OR P3, PT, R0.reuse, 0x21, !P1 ;  /* 0x000000210000780c */ /* 0x040fe40004f61670 */
[C---:B------:R-:W-:Y:S02]  /*21150*/  ISETP.LT.OR P2, PT, R0.reuse, 0x22, !P1 ;  /* 0x000000220000780c */ /* 0x040fe40004f41670 */
[----:B------:R-:W-:Y:S02]  /*21160*/  F2FP.SATFINITE.E4M3.F32.PACK_AB_MERGE_C R5, RZ, R5, RZ ;  /* 0x00000005ff05723e */ /* 0x000fe400048070ff */
[----:B------:R-:W-:-:S05]  /*21170*/  ISETP.LT.OR P6, PT, R0, 0x22, !P0 ;  /* 0x000000220000780c */ /* 0x000fca00047c1670 */
[----:B------:R0:W-:Y:S01]  /*21180*/  @!P5 STG.E.U8 desc[UR20][R28.64+0x18], R5 ;  /* 0x000018051c00d986 */ /* 0x0001e2000c101114 */
[----:B------:R-:W-:-:S03]  /*21190*/  ISETP.LT.OR P5, PT, R0, 0x21, !P0 ;  /* 0x000000210000780c */ /* 0x000fc600047a1670 */
[----:B------:R-:W-:Y:S01]  /*211a0*/  @!P3 STG.E.U8 desc[UR20][R30.64+0x20], R9 ;  /* 0x000020091e00b986 */ /* 0x000fe2000c101114 */
        /* <DEDUP_REMOVED lines=8> */
[----:B------:R-:W-:Y:S01]  /*21230*/  @!P6 STG.E.U8 desc[UR20][R28.64+0x21], R5 ;  /* 0x000021051c00e986 */ /* 0x000fe2000c101114 */
[----:B------:R-:W-:-:S03]  /*21240*/  FMUL R3, R39, UR15 ;  /* 0x0000000f27037c20 */ /* 0x000fc60008400000 */
[----:B------:R-:W5:Y:S01]  /*21250*/  LDL.LU R39, [R1+0x2d4] ;  /* 0x0002d40001277983 */ /* 0x000f620000300800 */
[----:B------:R-:W-:-:S03]  /*21260*/  ISETP.LT.OR P6, PT, R0, 0x2a, !P0 ;  /* 0x0000002a0000780c */ /* 0x000fc600047c1670 */
[----:B------:R-:W-:Y:S04]  /*21270*/  @!P5 STG.E.U8 desc[UR20][R28.64+0x20], R13 ;  /* 0x0000200d1c00d986 */ /* 0x000fe8000c101114 */
[----:B------:R0:W-:Y:S04]  /*21280*/  @!P3 STG.E.U8 desc[UR20][R30.64+0x28], R7 ;  /* 0x000028071e00b986 */ /* 0x0001e8000c101114 */
[----:B------:R1:W-:Y:S01]  /*21290*/  @!P2 STG.E.U8 desc[UR20][R30.64+0x29], R9 ;  /* 0x000029091e00a986 */ /* 0x0003e2000c101114 */
[----:B0-----:R-:W-:Y:S02]  /*212a0*/  F2FP.SATFINITE.E4M3.F32.PACK_AB_MERGE_C R7, RZ, R2, RZ ;  /* 0x00000002ff07723e */ /* 0x001fe400048070ff */
[----:B-1----:R-:W-:-:S03]  /*212b0*/  F2FP.SATFINITE.E4M3.F32.PACK_AB_MERGE_C R9, RZ, R3, RZ ;  /* 0x00000003ff09723e */ /* 0x002fc600048070ff */
[----:B------:R0:W-:Y:S01]  /*212c0*/  @!P6 STG.E.U8 desc[UR20][R28.64+0x29], R7 ;  /* 0x000029071c00e986 */ /* 0x0001e2000c101114 */
[----:B---3--:R-:W-:-:S03]  /*212d0*/  FMUL R4, R38, UR15 ;  /* 0x0000000f26047c20 */ /* 0x008fc60008400000 */
[----:B------:R-:W3:Y:S02]  /*212e0*/  LDL.LU R38, [R1+0x2d8] ;  /* 0x0002d80001267983 */ /* 0x000ee40000300800 */
[----:B------:R-:W-:Y:S01]  /*212f0*/  F2FP.SATFINITE.E4M3.F32.PACK_AB_MERGE_C R13, RZ, R4, RZ ;  /* 0x00000004ff0d723e */ /* 0x000fe200048070ff */
        /* <DEDUP_REMOVED lines=21> */
[----:B------:R-:W-:Y:S02]  /*21450*/  F2FP.SATFINITE.E4M3.F32.PACK_AB_MERGE_C R5, RZ, R5, RZ ;  /* 0x00000005ff05723e */ /* 0x000fe400048070ff */
        /* <DEDUP_REMOVED lines=204> */
[----:B------:R-:W-:Y:S01]  /*22120*/  F2FP.SATFINITE.E4M3.F32.PACK_AB_MERGE_C R9, RZ, R4, RZ ;  /* 0x00000004ff09723e */ /* 0x000fe200048070ff */
[----:B------:R-:W-:-:S02]  /*22130*/  FMUL R3, R39, UR15 ;  /* 0x0000000f27037c20 */ /* 0x000fc40008400000 */
[----:B------:R-:W5:Y:S04]  /*22140*/  LDL.LU R39, [R1+0x394] ;  /* 0x0003940001277983 */ /* 0x000f680000300800 */
[----:B------:R-:W-:Y:S04]  /*22150*/  @!P6 STG.E.U8 desc[UR20][R28.64+0x81], R5 ;  /* 0x000081051c00e986 */ /* 0x000fe8000c101114 */
[----:B------:R-:W-:Y:S04]  /*22160*/  @!P5 STG.E.U8 desc[UR20][R28.64+0x80], R13 ;  /* 0x0000800d1c00d986 */ /* 0x000fe8000c101114 */
[----:B------:R0:W-:Y:S04]  /*22170*/  @!P3 STG.E.U8 desc[UR20][R30.64+0x88], R7 ;  /* 0x000088071e00b986 */ /* 0x0001e8000c101114 */
[----:B------:R1:W-:Y:S01]  /*22180*/  @!P2 STG.E.U8 desc[UR20][R30.64+0x89], R9 ;  /* 0x000089091e00a986 */ /* 0x0003e2000c101114 */
[----:B0-----:R-:W-:-:S02]  /*22190*/  F2FP.SATFINITE.E4M3.F32.PACK_AB_MERGE_C R7, RZ, R2, RZ ;  /* 0x00000002ff07723e */ /* 0x001fc400048070ff */
[----:B-1----:R-:W-:Y:S01]  /*221a0*/  F2FP.SATFINITE.E4M3.F32.PACK_AB_MERGE_C R9, RZ, R3, RZ ;  /* 0x00000003ff09723e */ /* 0x002fe200048070ff */
[----:B---3--:R-:W-:Y:S02]  /*221b0*/  FMUL R4, R38, UR15 ;  /* 0x0000000f26047c20 */ /* 0x008fe40008400000 */
[----:B------:R-:W3:Y:S03]  /*221c0*/  LDL.LU R38, [R1+0x398] ;  /* 0x0003980001267983 */ /* 0x000ee60000300800 */
[----:B------:R-:W-:Y:S01]  /*221d0*/  F2FP.SATFINITE.E4M3.F32.PACK_AB_MERGE_C R13, RZ, R4, RZ ;  /* 0x00000004ff0d723e */ /* 0x000fe200048070ff */
[----:B------:R-:W-:Y:S02]  /*221e0*/  FMUL R5, R37, UR15 ;  /* 0x0000000f25057c20 */ /* 0x000fe40008400000 */
[----:B------:R-:W3:Y:S01]  /*221f0*/  LDL.LU R37, [R1+0x39c] ;  /* 0x00039c0001257983 */ /* 0x000ee20000300800 */
[----:B------:R-:W-:-:S03]  /*22200*/  FMUL R2, R36, UR15 ;  /* 0x0000000f24027c20 */ /* 0x000fc60008400000 */
[----:B------:R-:W3:Y:S01]  /*22210*/  LDL.LU R36, [R1+0x3a0] ;  /* 0x0003a00001247983 */ /* 0x000ee20000300800 */
[----:B--2---:R-:W-:-:S03]  /*22220*/  FMUL R3, R35, UR15 ;  /* 0x0000000f23037c20 */ /* 0x004fc60008400000 */
[----:B------:R-:W2:Y:S01]  /*22230*/  LDL.LU R35, [R1+0x3a4] ;  /* 0x0003a40001237983 */ /* 0x000ea20000300800 */
[----:B------:R-:W-:Y:S01]  /*22240*/  F2FP.SATFINITE.E4M3.F32.PACK_AB_MERGE_C R15, RZ, R5, RZ ;  /* 0x00000005ff0f723e */ /* 0x000fe200048070ff */
        /* <DEDUP_REMOVED lines=10> */
[----:B------:R-:W-:Y:S01]  /*222f0*/  @!P5 STG.E.U8 desc[UR20][R28.64+0x88], R11 ;  /* 0x0000880b1c00d986 */ /* 0x000fe2000c101114 */
[----:B------:R-:W-:-:S03]  /*22300*/  ISETP.LT.OR P5, PT, R0, 0x91, !P0 ;  /* 0x000000910000780c */ /* 0x000fc600047a1670 */
[----:B------:R1:W-:Y:S01]  /*22310*/  @!P3 STG.E.U8 desc[UR20][R30.64+0x90], R9 ;  /* 0x000090091e00b986 */ /* 0x0003e2000c101114 */
[C---:B------:R-:W-:Y:S02]  /*22320*/  ISETP.LT.OR P3, PT, R0.reuse, 0x99, !P1 ;  /* 0x000000990000780c */ /* 0x040fe40004f61670 */
[----:B0-----:R-:W-:Y:S01]  /*22330*/  F2FP.SATFINITE.E4M3.F32.PACK_AB_MERGE_C R7, RZ, R2, RZ ;  /* 0x00000002ff07723e */ /* 0x001fe200048070ff */
[----:B------:R-:W-:Y:S01]  /*22340*/  @!P2 STG.E.U8 desc[UR20][R30.64+0x91], R13 ;  /* 0x0000910d1e00a986 */ /* 0x000fe2000c101114 */
[----:B------:R-:W-:Y:S02]  /*22350*/  ISETP.LT.OR P2, PT, R0, 0x9a, !P1 ;  /* 0x0000009a0000780c */ /* 0x000fe40004f41670 */
        /* <DEDUP_REMOVED lines=86> */
[----:B------:R-:W-:Y:S01]  /*228c0*/  FMUL R2, R39, UR15 ;  /* 0x0000000f27027c20 */ /* 0x000fe20008400000 */
[----:B------:R-:W-:Y:S02]  /*228d0*/  ISETP.LT.OR P6, PT, R0, 0xba, !P0 ;  /* 0x000000ba0000780c */ /* 0x000fe400047c1670 */
[----:B------:R-:W5:Y:S02]  /*228e0*/  LDL.LU R39, [R1+0x3f4] ;  /* 0x0003f40001277983 */ /* 0x000f640000300800 */
[----:B0-----:R-:W-:Y:S02]  /*228f0*/  F2FP.SATFINITE.E4M3.F32.PACK_AB_MERGE_C R7, RZ, R2, RZ ;  /* 0x00000002ff07723e */ /* 0x001fe400048070ff */
        /* <DEDUP_REMOVED lines=28> */
[C---:B------:R-:W-:Y:S02]  /*22ac0*/  ISETP.LT.OR P2, PT, R0.reuse, 0xca, !P1 ;  /* 0x000000ca0000780c */ /* 0x040fe40004f41670 */
[----:B0-----:R-:W-:Y:S02]  /*22ad0*/  F2FP.SATFINITE.E4M3.F32.PACK_AB_MERGE_C R7, RZ, R2, RZ ;  /* 0x00000002ff07723e */ /* 0x001fe400048070ff */
[----:B-1----:R-:W-:Y:S01]  /*22ae0*/  F2FP.SATFINITE.E4M3.F32.PACK_AB_MERGE_C R9, RZ, R3, RZ ;  /* 0x00000003ff09723e */ /* 0x002fe200048070ff */
[----:B------:R-:W-:Y:S02]  /*22af0*/  FMUL R2, R41, UR15 ;  /* 0x0000000f29027c20 */ /* 0x000fe40008400000 */
[----:B------:R0:W-:Y:S01]  /*22b00*/  @!P6 STG.E.U8 desc[UR20][R28.64+0xc1], R7 ;  /* 0x0000c1071c00e986 */ /* 0x0001e2000c101114 */
[----:B------:R-:W-:-:S03]  /*22b10*/  ISETP.LT.OR P6, PT, R0, 0xca, !P0 ;  /* 0x000000ca0000780c */ /* 0x000fc600047c1670 */
[----:B------:R-:W5:Y:S01]  /*22b20*/  LDL.LU R41, [R1+0x410] ;  /* 0x0004100001297983 */ /* 0x000f620000300800 */
[----:B------:R-:W-:Y:S01]  /*22b30*/  F2FP.SATFINITE.E4M3.F32.PACK_AB_MERGE_C R13, RZ, R4, RZ ;  /* 0x00000004ff0d723e */ /* 0x000fe200048070ff */
[----:B------:R-:W-:Y:S02]  /*22b40*/  FMUL R3, R39, UR15 ;  /* 0x0000000f27037c20 */ /* 0x000fe40008400000 */
[----:B------:R-:W5:Y:S01]  /*22b50*/  LDL.LU R39, [R1+0x414] ;  /* 0x0004140001277983 */ /* 0x000f620000300800 */
[----:B0-----:R-:W-:-:S03]  /*22b60*/  F2FP.SATFINITE.E4M3.F32.PACK_AB_MERGE_C R7, RZ, R2, RZ ;  /* 0x00000002ff07723e */ /* 0x001fc600048070ff */
        /* <DEDUP_REMOVED lines=21> */
[C---:B------:R-:W-:Y:S01]  /*22cc0*/  ISETP.LT.OR P3, PT, R0.reuse, 0xd1, !P1 ;  /* 0x000000d10000780c */ /* 0x040fe20004f61670 */
[----:B------:R-:W5:Y:S01]  /*22cd0*/  LDL.LU R42, [R1+0x430] ;  /* 0x00043000012a7983 */ /* 0x000f620000300800 */
[C---:B------:R-:W-:Y:S02]  /*22ce0*/  ISETP.LT.OR P2, PT, R0.reuse, 0xd2, !P1 ;  /* 0x000000d20000780c */ /* 0x040fe40004f41670 */
[----:B------:R-:W-:Y:S02]  /*22cf0*/  ISETP.LT.OR P6, PT, R0, 0xd2, !P0 ;  /* 0x000000d20000780c */ /* 0x000fe400047c1670 */
[----:B------:R-:W-:-:S05]  /*22d00*/  F2FP.SATFINITE.E4M3.F32.PACK_AB_MERGE_C R5, RZ, R5, RZ ;  /* 0x00000005ff05723e */ /* 0x000fca00048070ff */
[----:B------:R0:W-:Y:S01]  /*22d10*/  @!P5 STG.E.U8 desc[UR20][R28.64+0xc8], R5 ;  /* 0x0000c8051c00d986 */ /* 0x0001e2000c101114 */
[----:B------:R-:W-:-:S03]  /*22d20*/  ISETP.LT.OR P5, PT, R0, 0xd1, !P0 ;  /* 0x000000d10000780c */ /* 0x000fc600047a1670 */
[----:B------:R-:W-:Y:S01]  /*22d30*/  @!P3 STG.E.U8 desc[UR20][R30.64+0xd0], R9 ;  /* 0x0000d0091e00b986 */ /* 0x000fe2000c101114 */
[----:B------:R-:W-:-:S03]  /*22d40*/  ISETP.LT.OR P3, PT, R0, 0xd9, !P1 ;  /* 0x000000d90000780c */ /* 0x000fc60004f61670 */
[----:B------:R1:W-:Y:S01]  /*22d50*/  @!P2 STG.E.U8 desc[UR20][R30.64+0xd1], R11 ;  /* 0x0000d10b1e00a986 */ /* 0x0003e2000c101114 */
[----:B0-----:R-:W-:Y:S02]  /*22d60*/  F2FP.SATFINITE.E4M3.F32.PACK_AB_MERGE_C R5, RZ, R3, RZ ;  /* 0x00000003ff05723e */ /* 0x001fe400048070ff */
[----:B------:R-:W-:-:S03]  /*22d70*/  ISETP.LT.OR P2, PT, R0, 0xda, !P1 ;  /* 0x000000da0000780c */ /* 0x000fc60004f41670 */
[----:B------:R-:W-:Y:S01]  /*22d80*/  @!P6 STG.E.U8 desc[UR20][R28.64+0xd1], R5 ;  /* 0x0000d1051c00e986 */ /* 0x000fe2000c101114 */
[----:B-1----:R-:W-:Y:S02]  /*22d90*/  F2FP.SATFINITE.E4M3.F32.PACK_AB_MERGE_C R11, RZ, R2, RZ ;  /* 0x00000002ff0b723e */ /* 0x002fe400048070ff */
[----:B------:R-:W-:Y:S01]  /*22da0*/  ISETP.LT.OR P6, PT, R0, 0xda, !P0 ;  /* 0x000000da0000780c */ /* 0x000fe200047c1670 */
[----:B------:R-:W-:Y:S02]  /*22db0*/  FMUL R2, R41, UR15 ;  /* 0x0000000f29027c20 */ /* 0x000fe40008400000 */
[----:B------:R-:W5:Y:S01]  /*22dc0*/  LDL.LU R41, [R1+0x434] ;  /* 0x0004340001297983 */ /* 0x000f620000300800 */
[----:B------:R-:W-:-:S03]  /*22dd0*/  FMUL R3, R39, UR15 ;  /* 0x0000000f27037c20 */ /* 0x000fc60008400000 */
[----:B------:R-:W5:Y:S01]  /*22de0*/  LDL.LU R39, [R1+0x438] ;  /* 0x0004380001277983 */ /* 0x000f620000300800 */
[----:B------:R-:W-:-:S03]  /*22df0*/  F2FP.SATFINITE.E4M3.F32.PACK_AB_MERGE_C R9, RZ, R4, RZ ;  /* 0x00000004ff09723e */ /* 0x000fc600048070ff */
        /* <DEDUP_REMOVED lines=12> */
[----:B------:R-:W3:Y:S02]  /*22ec0*/  LDL.LU R36, [R1+0x444] ;  /* 0x0004440001247983 */ /* 0x000ee40000300800 */
[----:B0-----:R-:W-:Y:S01]  /*22ed0*/  F2FP.SATFINITE.E4M3.F32.PACK_AB_MERGE_C R7, RZ, R2, RZ ;  /* 0x00000002ff07723e */ /* 0x001fe200048070ff */
[----:B--2---:R-:W-:Y:S02]  /*22ee0*/  FMUL R3, R35, UR15 ;  /* 0x0000000f23037c20 */ /* 0x004fe40008400000 */
        /* <DEDUP_REMOVED lines=15> */
[----:B------:R-:W-:Y:S02]  /*22fe0*/  F2FP.SATFINITE.E4M3.F32.PACK_AB_MERGE_C R5, RZ, R5, RZ ;  /* 0x00000005ff05723e */ /* 0x000fe400048070ff */
[----:B0-----:R-:W-:Y:S01]  /*22ff0*/  F2FP.SATFINITE.E4M3.F32.PACK_AB_MERGE_C R11, RZ, R4, RZ ;  /* 0x00000004ff0b723e */ /* 0x001fe200048070ff */
[----:B------:R0:W-:Y:S01]  /*23000*/  @!P6 STG.E.U8 desc[UR20][R28.64+0xe1], R7 ;  /* 0x0000e1071c00e986 */ /* 0x0001e2000c101114 */
[C---:B------:R-:W-:Y:S02]  /*23010*/  ISETP.LT.OR P6, PT, R0.reuse, 0xea, !P0 ;  /* 0x000000ea0000780c */ /* 0x040fe400047c1670 */
[----:B-1----:R-:W-:Y:S01]  /*23020*/  F2FP.SATFINITE.E4M3.F32.PACK_AB_MERGE_C R9, RZ, R3, RZ ;  /* 0x00000003ff09723e */ /* 0x002fe200048070ff */
[----:B------:R1:W-:Y:S01]  /*23030*/  @!P5 STG.E.U8 desc[UR20][R28.64+0xe0], R5 ;  /* 0x0000e0051c00d986 */ /* 0x0003e2000c101114 */
[----:B------:R-:W-:-:S03]  /*23040*/  ISETP.LT.OR P5, PT, R0, 0xe9, !P0 ;  /* 0x000000e90000780c */ /* 0x000fc600047a1670 */
[----:B------:R-:W-:Y:S01]  /*23050*/  @!P2 STG.E.U8 desc[UR20][R30.64+0xe9], R11 ;  /* 0x0000e90b1e00a986 */ /* 0x000fe2000c101114 */
[----:B------:R-:W-:Y:S01]  /*23060*/  ISETP.LT.OR P2, PT, R0, 0xf2, !P1 ;  /* 0x000000f20000780c */ /* 0x000fe20004f41670 */
[----:B------:R-:W-:Y:S02]  /*23070*/  FMUL R3, R42, UR15 ;  /* 0x0000000f2a037c20 */ /* 0x000fe40008400000 */
[----:B------:R3:W-:Y:S01]  /*23080*/  @!P3 STG.E.U8 desc[UR20][R30.64+0xe8], R9 ;  /* 0x0000e8091e00b986 */ /* 0x0007e2000c101114 */
[----:B------:R-:W-:Y:S01]  /*23090*/  ISETP.LT.OR P3, PT, R0, 0xf1, !P1 ;  /* 0x000000f10000780c */ /* 0x000fe20004f61670 */
[----:B------:R-:W-:Y:S01]  /*230a0*/  FMUL R4, R39, UR15 ;  /* 0x0000000f27047c20 */ /* 0x000fe20008400000 */
[----:B------:R-:W-:Y:S01]  /*230b0*/  F2FP.SATFINITE.E4M3.F32.PACK_AB_MERGE_C R13, RZ, R2, RZ ;  /* 0x00000002ff0d723e */ /* 0x000fe200048070ff */
[----:B------:R-:W-:Y:S01]  /*230c0*/  FMUL R2, R41, UR15 ;  /* 0x0000000f29027c20 */ /* 0x000fe20008400000 */
[----:B------:R-:W-:Y:S02]  /*230d0*/  F2FP.SATFINITE.E4M3.F32.PACK_AB_MERGE_C R3, RZ, R3, RZ ;  /* 0x00000003ff03723e */ /* 0x000fe400048070ff */
[----:B0-----:R-:W-:-:S02]  /*230e0*/  F2FP.SATFINITE.E4M3.F32.PACK_AB_MERGE_C R7, RZ, R4, RZ ;  /* 0x00000004ff07723e */ /* 0x001fc400048070ff */
[----:B-1----:R-:W-:Y:S01]  /*230f0*/  F2FP.SATFINITE.E4M3.F32.PACK_AB_MERGE_C R5, RZ, R2, RZ ;  /* 0x00000002ff05723e */ /* 0x002fe200048070ff */
[----:B------:R-:W-:Y:S01]  /*23100*/  @!P5 STG.E.U8 desc[UR20][R28.64+0xe8], R13 ;  /* 0x0000e80d1c00d986 */ /* 0x000fe2000c101114 */
[----:B------:R-:W-:-:S03]  /*23110*/  ISETP.LT.OR P5, PT, R0, 0xf1, !P0 ;  /* 0x000000f10000780c */ /* 0x000fc600047a1670 */
[----:B------:R-:W-:Y:S01]  /*23120*/  @!P6 STG.E.U8 desc[UR20][R28.64+0xe9], R3 ;  /* 0x0000e9031c00e986 */ /* 0x000fe2000c101114 */
[----:B------:R-:W-:-:S03]  /*23130*/  ISETP.LT.OR P6, PT, R0, 0xf2, !P0 ;  /* 0x000000f20000780c */ /* 0x000fc600047c1670 */
[----:B------:R0:W-:Y:S01]  /*23140*/  @!P2 STG.E.U8 desc[UR20][R30.64+0xf1], R7 ;  /* 0x0000f1071e00a986 */ /* 0x0001e2000c101114 */
[C---:B------:R-:W-:Y:S02]  /*23150*/  ISETP.LT.OR P2, PT, R0.reuse, 0xf9, !P1 ;  /* 0x000000f90000780c */ /* 0x040fe40004f41670 */
[C---:B------:R-:W-:Y:S01]  /*23160*/  ISETP.LT.OR P1, PT, R0.reuse, 0xfa, !P1 ;  /* 0x000000fa0000780c */ /* 0x040fe20004f21670 */
[----:B------:R5:W-:Y:S01]  /*23170*/  @!P3 STG.E.U8 desc[UR20][R30.64+0xf0], R5 ;  /* 0x0000f0051e00b986 */ /* 0x000be2000c101114 */
[C---:B------:R-:W-:Y:S02]  /*23180*/  ISETP.LT.OR P3, PT, R0.reuse, 0xf9, !P0 ;  /* 0x000000f90000780c */ /* 0x040fe40004761670 */
[----:B------:R-:W-:Y:S01]  /*23190*/  ISETP.LT.OR P0, PT, R0, 0xfa, !P0 ;  /* 0x000000fa0000780c */ /* 0x000fe20004701670 */
[----:B---3--:R-:W-:-:S05]  /*231a0*/  FMUL R2, R38, UR15 ;  /* 0x0000000f26027c20 */ /* 0x008fca0008400000 */
[----:B------:R-:W-:-:S05]  /*231b0*/  F2FP.SATFINITE.E4M3.F32.PACK_AB_MERGE_C R9, RZ, R2, RZ ;  /* 0x00000002ff09723e */ /* 0x000fca00048070ff */
[----:B------:R1:W-:Y:S01]  /*231c0*/  @!P5 STG.E.U8 desc[UR20][R28.64+0xf0], R9 ;  /* 0x0000f0091c00d986 */ /* 0x0003e2000c101114 */
[----:B------:R-:W-:Y:S01]  /*231d0*/  FMUL R0, R37, UR15 ;  /* 0x0000000f25007c20 */ /* 0x000fe20008400000 */
[----:B------:R-:W-:-:S04]  /*231e0*/  FMUL R2, R36, UR15 ;  /* 0x0000000f24027c20 */ /* 0x000fc80008400000 */
[----:B0-----:R-:W-:Y:S01]  /*231f0*/  F2FP.SATFINITE.E4M3.F32.PACK_AB_MERGE_C R7, RZ, R0, RZ ;  /* 0x00000000ff07723e */ /* 0x001fe200048070ff */
[----:B--2---:R-:W-:Y:S01]  /*23200*/  FMUL R3, R35, UR15 ;  /* 0x0000000f23037c20 */ /* 0x004fe20008400000 */
[----:B------:R-:W-:-:S04]  /*23210*/  F2FP.SATFINITE.E4M3.F32.PACK_AB_MERGE_C R11, RZ, R2, RZ ;  /* 0x00000002ff0b723e */ /* 0x000fc800048070ff */
[----:B------:R-:W-:Y:S01]  /*23220*/  F2FP.SATFINITE.E4M3.F32.PACK_AB_MERGE_C R3, RZ, R3, RZ ;  /* 0x00000003ff03723e */ /* 0x000fe200048070ff */
[----:B------:R1:W-:Y:S04]  /*23230*/  @!P6 STG.E.U8 desc[UR20][R28.64+0xf1], R7 ;  /* 0x0000f1071c00e986 */ /* 0x0003e8000c101114 */
[----:B------:R1:W-:Y:S04]  /*23240*/  @!P2 STG.E.U8 desc[UR20][R30.64+0xf8], R11 ;  /* 0x0000f80b1e00a986 */ /* 0x0003e8000c101114 */
[----:B------:R1:W-:Y:S01]  /*23250*/  @!P1 STG.E.U8 desc[UR20][R30.64+0xf9], R3 ;  /* 0x0000f9031e009986 */ /* 0x0003e2000c101114 */
[----:B----4-:R-:W-:Y:S01]  /*23260*/  FMUL R4, R33, UR15 ;  /* 0x0000000f21047c20 */ /* 0x010fe20008400000 */
[----:B-----5:R-:W-:-:S04]  /*23270*/  FMUL R5, R32, UR15 ;  /* 0x0000000f20057c20 */ /* 0x020fc80008400000 */
[----:B------:R-:W-:Y:S02]  /*23280*/  F2FP.SATFINITE.E4M3.F32.PACK_AB_MERGE_C R13, RZ, R4, RZ ;  /* 0x00000004ff0d723e */ /* 0x000fe400048070ff */
[----:B------:R-:W-:-:S03]  /*23290*/  F2FP.SATFINITE.E4M3.F32.PACK_AB_MERGE_C R5, RZ, R5, RZ ;  /* 0x00000005ff05723e */ /* 0x000fc600048070ff */
[----:B------:R1:W-:Y:S04]  /*232a0*/  @!P3 STG.E.U8 desc[UR20][R28.64+0xf8], R13 ;  /* 0x0000f80d1c00b986 */ /* 0x0003e8000c101114 */
[----:B------:R1:W-:Y:S02]  /*232b0*/  @!P0 STG.E.U8 desc[UR20][R28.64+0xf9], R5 ;  /* 0x0000f9051c008986 */ /* 0x0003e4000c101114 */
.L_x_545:
[----:B------:R-:W-:Y:S05]  /*232c0*/  BSYNC B0 ;  /* 0x0000000000007941 */ /* 0x000fea0003800000 */
.L_x_31:
[----:B-12---:R-:W2:Y:S04]  /*232d0*/  LDL.LU R3, [R1+0x454] ;  /* 0x0004540001037983 */ /* 0x006ea80000300800 */
[----:B------:R-:W2:Y:S01]  /*232e0*/  LDL.LU R2, [R1+0x458] ;  /* 0x0004580001027983 */ /* 0x000ea20000300800 */
[----:B------:R-:W-:Y:S01]  /*232f0*/  ULDC UR6, c[0x0][0xc] ;  /* 0x0000030000067ab9 */ /* 0x000fe20000000800 */
[----:B------:R-:W-:Y:S01]  /*23300*/  ULDC UR7, c[0x0][0x10] ;  /* 0x0000040000077ab9 */ /* 0x000fe20000000800 */
[----:B---34-:R-:W2:Y:S01]  /*23310*/  LDC R5, c[0x0][0x14] ;  /* 0x00000500ff057b82 */ /* 0x018ea20000000800 */
[----:B------:R-:W-:Y:S01]  /*23320*/  UIMAD.WIDE.U32 UR6, UR6, UR7, URZ ;  /* 0x00000007060672a5 */ /* 0x000fe2000f8e003f */
[----:B-----5:R-:W-:Y:S01]  /*23330*/  PRMT R0, RZ, 0x7610, R0 ;  /* 0x00007610ff007816 */ /* 0x020fe20000000000 */
[----:B------:R-:W-:-:S04]  /*23340*/  UMOV UR10, 0xffffffff ;  /* 0xffffffff000a7882 */ /* 0x000fc80000000000 */
[----:B--2---:R-:W-:-:S04]  /*23350*/  IMAD.WIDE.U32 R2, R5, UR6, R2 ;  /* 0x0000000605027c25 */ /* 0x004fc8000f8e0002 */
[----:B------:R-:W-:Y:S01]  /*23360*/  IMAD R5, R5, UR7, RZ ;  /* 0x0000000705057c24 */ /* 0x000fe2000f8e02ff */
[----:B------:R-:W-:Y:S01]  /*23370*/  ULDC.64 UR6, c[0x0][0x650] ;  /* 0x0001940000067ab9 */ /* 0x000fe20000000a00 */
[----:B------:R-:W-:Y:S01]  /*23380*/  IMAD.MOV.U32 R11, RZ, RZ, R2 ;  /* 0x000000ffff0b7224 */ /* 0x000fe200078e0002 */
[----:B------:R-:W-:Y:S01]  /*23390*/  ISETP.GE.U32.AND P0, PT, R2, UR6, PT ;  /* 0x0000000602007c0c */ /* 0x000fe2000bf06070 */
[----:B------:R-:W-:Y:S02]  /*233a0*/  IMAD.IADD R13, R3, 0x1, R5 ;  /* 0x00000001030d7824 */ /* 0x000fe400078e0205 */
[----:B------:R-:W-:-:S03]  /*233b0*/  IMAD.MOV.U32 R2, RZ, RZ, -0x1 ;  /* 0xffffffffff027424 */ /* 0x000fc600078e00ff */
[----:B------:R1:W-:Y:S01]  /*233c0*/  STL [R1+0x454], R13 ;  /* 0x0004540d01007387 */ /* 0x0003e20000100800 */
[----:B------:R-:W-:-:S03]  /*233d0*/  ISETP.GE.U32.AND.EX P0, PT, R13, UR7, PT, P0 ;  /* 0x000000070d007c0c */ /* 0x000fc6000bf06100 */
[----:B------:R1:W-:Y:S04]  /*233e0*/  STL [R1+0x458], R11 ;  /* 0x0004580b01007387 */ /* 0x0003e80000100800 */
[----:B------:R1:W-:Y:S06]  /*233f0*/  STL [R1+0x45c], R2 ;  /* 0x00045c0201007387 */ /* 0x0003ec0000100800 */
[----:B------:R-:W-:Y:S05]  /*23400*/  @P0 BRA `(.L_x_546) ;  /* 0x0000000400740947 */ /* 0x000fea0003800000 */
[----:B------:R-:W2:Y:S01]  /*23410*/  S2R R8, SR_CTAID.X ;  /* 0x0000000000087919 */ /* 0x000ea20000002500 */
[----:B------:R-:W-:Y:S01]  /*23420*/  ULDC.64 UR18, c[0x0][0x628] ;  /* 0x00018a0000127ab9 */ /* 0x000fe20000000a00 */
[----:B------:R-:W3:Y:S01]  /*23430*/  LDC R9, c[0x0][0x144] ;  /* 0x00005100ff097b82 */ /* 0x000ee20000000800 */
[----:B------:R-:W-:Y:S01]  /*23440*/  ULDC UR6, c[0x0][0x150] ;  /* 0x0000540000067ab9 */ /* 0x000fe20000000800 */
[----:B------:R-:W4:Y:S01]  /*23450*/  S2R R12, SR_CTAID.Y ;  /* 0x00000000000c7919 */ /* 0x000f220000002600 */
[----:B------:R-:W-:Y:S01]  /*23460*/  ISETP.NE.U32.AND P0, PT, RZ, UR18, PT ;  /* 0x00000012ff007c0c */ /* 0x000fe2000bf05070 */
[----:B------:R-:W-:Y:S01]  /*23470*/  ULDC UR14, c[0x0][0x630] ;  /* 0x00018c00000e7ab9 */ /* 0x000fe20000000800 */
[----:B------:R-:W-:Y:S02]  /*23480*/  R2UR UR16, R11 ;  /* 0x000000000b1072ca */ /* 0x000fe400000e0000 */
[----:B------:R-:W-:Y:S01]  /*23490*/  ISETP.NE.AND.EX P0, PT, RZ, UR19, PT, P0 ;  /* 0x00000013ff007c0c */ /* 0x000fe2000bf05300 */
[----:B0-----:R-:W0:Y:S01]  /*234a0*/  LDC.64 R6, c[0x0][0x620] ;  /* 0x00018800ff067b82 */ /* 0x001e220000000a00 */
[----:B------:R-:W-:-:S02]  /*234b0*/  R2UR UR17, R13 ;  /* 0x000000000d1172ca */ /* 0x000fc400000e0000 */
[----:B--2---:R-:W-:-:S05]  /*234c0*/  I2FP.F32.U32 R0, R8 ;  /* 0x0000000800007245 */ /* 0x004fca0000201000 */
[----:B------:R-:W-:-:S06]  /*234d0*/  FMUL R0, R0, UR6 ;  /* 0x0000000600007c20 */ /* 0x000fcc0008400000 */
[----:B------:R-:W2:Y:S01]  /*234e0*/  F2I.U32.TRUNC.NTZ R0, R0 ;  /* 0x0000000000007305 */ /* 0x000ea2000020f000 */
[----:B----4-:R-:W-:Y:S05]  /*234f0*/  @!P0 BRA `(.L_x_547) ;  /* 0x0000000000308947 */ /* 0x010fea0003800000 */
        /* <DEDUP_REMOVED lines=12> */
.L_x_547:
[----:B------:R-:W-:Y:S01]  /*235c0*/  USHF.R.U64 UR10, UR16, UR14, UR17 ;  /* 0x0000000e100a7299 */ /* 0x000fe20008001211 */
[----:B------:R-:W4:Y:S01]  /*235d0*/  LDC.64 R20, c[0x0][0x640] ;  /* 0x00019000ff147b82 */ /* 0x000f220000000a00 */
[----:B------:R-:W-:Y:S01]  /*235e0*/  USHF.R.U32.HI UR6, URZ, UR14, UR17 ;  /* 0x0000000e3f067299 */ /* 0x000fe20008011611 */
[----:B--2---:R-:W-:Y:S02]  /*235f0*/  IMAD.MOV R10, RZ, RZ, -R0 ;  /* 0x000000ffff0a7224 */ /* 0x004fe400078e0a00 */
[----:B-1----:R-:W-:Y:S01]  /*23600*/  IMAD.MOV.U32 R2, RZ, RZ, R11 ;  /* 0x000000ffff027224 */ /* 0x002fe200078e000b */
[----:B------:R-:W-:Y:S01]  /*23610*/  IADD3 R5, P0, RZ, -UR10, RZ ;  /* 0x8000000aff057c10 */ /* 0x000fe2000ff1e0ff */
[----:B---3--:R-:W-:Y:S02]  /*23620*/  IMAD R17, R9, R10, R8 ;  /* 0x0000000a09117224 */ /* 0x008fe400078e0208 */
[----:B------:R-:W1:Y:S02]  /*23630*/  LDC R4, c[0x0][0x618] ;  /* 0x00018600ff047b82 */ /* 0x000e640000000800 */
[----:B------:R-:W-:Y:S01]  /*23640*/  IMAD.X R3, RZ, RZ, ~UR6, P0 ;  /* 0x80000006ff037e24 */ /* 0x000fe200080e06ff */
[----:B------:R-:W-:-:S03]  /*23650*/  ULDC UR6, c[0x0][0x154] ;  /* 0x0000550000067ab9 */ /* 0x000fc60000000800 */
[-C--:B0-----:R-:W-:Y:S02]  /*23660*/  IMAD R0, R3, R6.reuse, RZ ;  /* 0x0000000603007224 */ /* 0x081fe400078e02ff */
[----:B------:R-:W0:Y:S01]  /*23670*/  LDC R14, c[0x0][0x608] ;  /* 0x00018200ff0e7b82 */ /* 0x000e220000000800 */
[----:B------:R-:W-:Y:S02]  /*23680*/  IMAD.MOV.U32 R3, RZ, RZ, R13 ;  /* 0x000000ffff037224 */ /* 0x000fe400078e000d */
[----:B------:R-:W-:-:S05]  /*23690*/  IMAD.WIDE.U32 R2, R5, R6, R2 ;  /* 0x0000000605027225 */ /* 0x000fca00078e0002 */
[----:B------:R-:W2:Y:S01]  /*236a0*/  LDC R18, c[0x0][0x658] ;  /* 0x00019600ff127b82 */ /* 0x000ea20000000800 */
[----:B------:R-:W-:Y:S01]  /*236b0*/  IMAD R5, R5, R7, R0 ;  /* 0x0000000705057224 */ /* 0x000fe200078e0200 */
[----:B------:R-:W-:Y:S01]  /*236c0*/  I2FP.F32.U32 R0, R12 ;  /* 0x0000000c00007245 */ /* 0x000fe20000201000 */
[----:B------:R-:W-:Y:S01]  /*236d0*/  IMAD.MOV.U32 R7, RZ, RZ, 0x1 ;  /* 0x00000001ff077424 */ /* 0x000fe200078e00ff */
[----:B----4-:R-:W-:Y:S01]  /*236e0*/  ISETP.NE.U32.AND P0, PT, R20, RZ, PT ;  /* 0x000000ff1400720c */ /* 0x010fe20003f05070 */
[----:B------:R-:W-:Y:S02]  /*236f0*/  IMAD.IADD R3, R3, 0x1, R5 ;  /* 0x0000000103037824 */ /* 0x000fe400078e0205 */
[----:B------:R-:W-:Y:S01]  /*23700*/  FMUL R0, R0, UR6 ;  /* 0x0000000600007c20 */ /* 0x000fe20008400000 */
[----:B------:R-:W3:Y:S01]  /*23710*/  LDC R15, c[0x0][0x148] ;  /* 0x00005200ff0f7b82 */ /* 0x000ee20000000800 */
[----:B------:R-:W-:Y:S01]  /*23720*/  ISETP.NE.AND.EX P0, PT, R21, RZ, PT, P0 ;  /* 0x000000ff1500720c */ /* 0x000fe20003f05300 */
[----:B------:R-:W-:Y:S01]  /*23730*/  IMAD.MOV.U32 R5, RZ, RZ, -0x1 ;  /* 0xffffffffff057424 */ /* 0x000fe200078e00ff */
[-CC-:B-1----:R-:W-:Y:S01]  /*23740*/  SHF.R.U64 R10, R2, R4.reuse, R3.reuse ;  /* 0x00000004020a7219 */ /* 0x182fe20000001203 */
[----:B------:R1:W4:Y:S01]  /*23750*/  F2I.U32.TRUNC.NTZ R13, R0 ;  /* 0x00000000000d7305 */ /* 0x000322000020f000 */
[----:B------:R-:W-:-:S03]  /*23760*/  SHF.R.U32.HI R3, RZ, R4, R3 ;  /* 0x00000004ff037219 */ /* 0x000fc60000011603 */
[----:B------:R-:W1:Y:S01]  /*23770*/  LDC R16, c[0x0][0x600] ;  /* 0x00018000ff107b82 */ /* 0x000e620000000800 */
[-CC-:B0-----:R-:W-:Y:S02]  /*23780*/  SHF.R.U64 R8, R10, R14.reuse, R3.reuse ;  /* 0x0000000e0a087219 */ /* 0x181fe40000001203 */
[----:B------:R-:W-:-:S05]  /*23790*/  SHF.R.U32.HI R3, RZ, R14, R3 ;  /* 0x0000000eff037219 */ /* 0x000fca0000011603 */
[----:B------:R-:W0:Y:S01]  /*237a0*/  LDC R22, c[0x0][0x648] ;  /* 0x00019200ff167b82 */ /* 0x000e220000000800 */
[-CC-:B--2---:R-:W-:Y:S02]  /*237b0*/  SHF.R.U64 R11, R8, R18.reuse, R3.reuse ;  /* 0x00000012080b7219 */ /* 0x184fe40000001203 */
[-C--:B------:R-:W-:Y:S02]  /*237c0*/  SHF.L.U32 R5, R5, R18.reuse, RZ ;  /* 0x0000001205057219 */ /* 0x080fe400000006ff */
[-C--:B------:R-:W-:Y:S01]  /*237d0*/  SHF.R.U32.HI R3, RZ, R18.reuse, R3 ;  /* 0x00000012ff037219 */ /* 0x080fe20000011603 */
[----:B------:R-:W-:Y:S01]  /*237e0*/  IMAD.MOV.U32 R2, RZ, RZ, R11 ;  /* 0x000000ffff027224 */ /* 0x000fe200078e000b */
[----:B------:R-:W-:Y:S01]  /*237f0*/  SHF.L.U32 R40, R7, R18, RZ ;  /* 0x0000001207287219 */ /* 0x000fe200000006ff */
[----:B------:R-:W2:Y:S01]  /*23800*/  LDC R23, c[0x0][0x638] ;  /* 0x00018e00ff177b82 */ /* 0x000ea20000000800 */
[----:B------:R-:W-:-:S07]  /*23810*/  LOP3.LUT R19, RZ, R5, RZ, 0x33, !PT ;  /* 0x00000005ff137212 */ /* 0x000fce00078e33ff */
[----:B------:R-:W0:Y:S01]  /*23820*/  LDC R24, c[0x0][0x610] ;  /* 0x00018400ff187b82 */ /* 0x000e220000000800 */
[----:B----4-:R-:W-:Y:S05]  /*23830*/  @!P0 BRA `(.L_x_548) ;  /* 0x0000000000288947 */ /* 0x010fea0003800000 */
[----:B-1----:R-:W1:Y:S02]  /*23840*/  LDC R0, c[0x0][0x64c] ;  /* 0x00019300ff007b82 */ /* 0x002e640000000800 */
[----:B-1----:R-:W-:-:S05]  /*23850*/  IADD3 R7, P0, R11, R0, RZ ;  /* 0x000000000b077210 */ /* 0x002fca0007f1e0ff */
        /* <DEDUP_REMOVED lines=8> */
.L_x_548:
[----:B01----:R-:W-:Y:S01]  /*238e0*/  SHF.R.U64 R0, R2, R22, R3 ;  /* 0x0000001602007219 */ /* 0x003fe20000001203 */
[----:B------:R-:W-:Y:S01]  /*238f0*/  VIADD R5, R16, 0xffffffff ;  /* 0xffffffff10057836 */ /* 0x000fe20000000000 */
[----:B------:R-:W-:Y:S01]  /*23900*/  LOP3.LUT R3, R8, R19, RZ, 0xc0, !PT ;  /* 0x0000001308037212 */ /* 0x000fe200078ec0ff */
[----:B------:R-:W-:Y:S02]  /*23910*/  IMAD.MOV R13, RZ, RZ, -R13 ;  /* 0x000000ffff0d7224 */ /* 0x000fe400078e0a0d */
[----:B------:R-:W-:Y:S02]  /*23920*/  IMAD.MOV R2, RZ, RZ, -R0 ;  /* 0x000000ffff027224 */ /* 0x000fe400078e0a00 */
[----:B------:R-:W-:Y:S01]  /*23930*/  IMAD R40, R40, R0, R3 ;  /* 0x0000000028287224 */ /* 0x000fe200078e0203 */
[----:B------:R-:W-:Y:S01]  /*23940*/  LOP3.LUT R3, R10, R5, RZ, 0xc0, !PT ;  /* 0x000000050a037212 */ /* 0x000fe200078ec0ff */
[----:B---3--:R-:W-:Y:S02]  /*23950*/  @P4 IMAD R17, R15, R13, R12 ;  /* 0x0000000d0f114224 */ /* 0x008fe400078e020c */
[----:B--2---:R-:W-:-:S02]  /*23960*/  IMAD R0, R2, R23, R11 ;  /* 0x0000001702007224 */ /* 0x004fc400078e020b */
[----:B------:R-:W-:Y:S02]  /*23970*/  IMAD.MOV.U32 R2, RZ, RZ, 0x1 ;  /* 0x00000001ff027424 */ /* 0x000fe400078e00ff */
[----:B------:R-:W-:Y:S02]  /*23980*/  IMAD R40, R40, R24, R17 ;  /* 0x0000001828287224 */ /* 0x000fe400078e0211 */
[----:B------:R-:W-:Y:S01]  /*23990*/  IMAD R3, R0, R16, R3 ;  /* 0x0000001000037224 */ /* 0x000fe200078e0203 */
[----:B------:R-:W-:-:S04]  /*239a0*/  PRMT R0, R2, 0x7610, R0 ;  /* 0x0000761002007816 */ /* 0x000fc80000000000 */
[----:B------:R-:W-:Y:S02]  /*239b0*/  SEL R2, R3, R40, !P4 ;  /* 0x0000002803027207 */ /* 0x000fe40006000000 */
[----:B------:R-:W-:-:S03]  /*239c0*/  SEL R40, R40, R3, !P4 ;  /* 0x0000000328287207 */ /* 0x000fc60006000000 */
[----:B------:R2:W-:Y:S04]  /*239d0*/  STL [R1+0x45c], R2 ;  /* 0x00045c0201007387 */ /* 0x0005e80000100800 */
.L_x_546:
[----:B------:R3:W-:Y:S01]  /*239e0*/  STL [R1+0x460], R40 ;  /* 0x0004602801007387 */ /* 0x0007e20000100800 */
[----:B------:R-:W-:-:S13]  /*239f0*/  LOP3.LUT P0, RZ, R0, 0xff, RZ, 0xc0, !PT ;  /* 0x000000ff00ff7812 */ /* 0x000fda000780c0ff */
[----:B---3--:R-:W-:Y:S05]  /*23a00*/  @P0 BRA `(.L_x_549) ;  /* 0xfffffdd400980947 */ /* 0x008fea000383ffff */
[----:B------:R-:W-:Y:S05]  /*23a10*/  EXIT ;  /* 0x000000000000794d */ /* 0x000fea0003800000 */
.L_x_3:
[----:B------:R-:W2:Y:S01]  /*23a20*/  LDL R18, [R1+0x458] ;  /* 0x0004580001127983 */ /* 0x000ea20000100800 */
[----:B------:R-:W-:-:S03]  /*23a30*/  ULDC.64 UR4, c[0x0][0x650] ;  /* 0x0001940000047ab9 */ /* 0x000fc60000000a00 */
[----:B------:R-:W3:Y:S01]  /*23a40*/  LDL R19, [R1+0x454] ;  /* 0x0004540001137983 */ /* 0x000ee20000100800 */
[----:B------:R-:W-:Y:S01]  /*23a50*/  PRMT R0, RZ, 0x7610, R0 ;  /* 0x00007610ff007816 */ /* 0x000fe20000000000 */
[----:B------:R-:W-:Y:S02]  /*23a60*/  IMAD.MOV.U32 R5, RZ, RZ, -0x1 ;  /* 0xffffffffff057424 */ /* 0x000fe400078e00ff */
[----:B------:R-:W-:Y:S02]  /*23a70*/  IMAD.MOV.U32 R4, RZ, RZ, -0x1 ;  /* 0xffffffffff047424 */ /* 0x000fe400078e00ff */
[----:B------:R-:W-:Y:S01]  /*23a80*/  IMAD.MOV.U32 R10, RZ, RZ, -0x1 ;  /* 0xffffffffff0a7424 */ /* 0x000fe200078e00ff */
[----:B--2---:R-:W-:-:S04]  /*23a90*/  ISETP.GE.U32.AND P0, PT, R18, UR4, PT ;  /* 0x0000000412007c0c */ /* 0x004fc8000bf06070 */
[----:B---3--:R-:W-:-:S13]  /*23aa0*/  ISETP.GE.U32.AND.EX P0, PT, R19, UR5, PT, P0 ;  /* 0x0000000513007c0c */ /* 0x008fda000bf06100 */
[----:B------:R-:W-:Y:S05]  /*23ab0*/  @P0 BRA `(.L_x_550) ;  /* 0x0000000400600947 */ /* 0x000fea0003800000 */
[----:B------:R-:W0:Y:S01]  /*23ac0*/  LDC.64 R12, c[0x0][0x628] ;  /* 0x00018a00ff0c7b82 */ /* 0x000e220000000a00 */
[----:B------:R-:W-:Y:S02]  /*23ad0*/  IMAD.MOV.U32 R8, RZ, RZ, R18 ;  /* 0x000000ffff087224 */ /* 0x000fe400078e0012 */
[----:B------:R-:W-:-:S05]  /*23ae0*/  IMAD.MOV.U32 R9, RZ, RZ, R19 ;  /* 0x000000ffff097224 */ /* 0x000fca00078e0013 */
[----:B------:R-:W1:Y:S08]  /*23af0*/  LDC R14, c[0x0][0x630] ;  /* 0x00018c00ff0e7b82 */ /* 0x000e700000000800 */
[----:B------:R-:W2:Y:S01]  /*23b00*/  LDC.64 R16, c[0x0][0x620] ;  /* 0x00018800ff107b82 */ /* 0x000ea20000000a00 */
[----:B0-----:R-:W-:-:S04]  /*23b10*/  ISETP.NE.U32.AND P0, PT, R12, RZ, PT ;  /* 0x000000ff0c00720c */ /* 0x001fc80003f05070 */
[----:B------:R-:W-:-:S13]  /*23b20*/  ISETP.NE.AND.EX P0, PT, R13, RZ, PT, P0 ;  /* 0x000000ff0d00720c */ /* 0x000fda0003f05300 */
[----:B-12---:R-:W-:Y:S05]  /*23b30*/  @!P0 BRA `(.L_x_551) ;  /* 0x0000000000288947 */ /* 0x006fea0003800000 */
[----:B------:R-:W0:Y:S02]  /*23b40*/  LDC R0, c[0x0][0x634] ;  /* 0x00018d00ff007b82 */ /* 0x000e240000000800 */
[----:B0-----:R-:W-:-:S05]  /*23b50*/  IADD3 R9, P0, R18, R0, RZ ;  /* 0x0000000012097210 */ /* 0x001fca0007f1e0ff */
        /* <DEDUP_REMOVED lines=8> */
.L_x_551:
[-CC-:B------:R-:W-:Y:S01]  /*23be0*/  SHF.R.U64 R10, R8, R14.reuse, R9.reuse ;  /* 0x0000000e080a7219 */ /* 0x180fe20000001209 */
[----:B------:R-:W0:Y:S01]  /*23bf0*/  LDC R6, c[0x0][0x618] ;  /* 0x00018600ff067b82 */ /* 0x000e220000000800 */
[----:B------:R-:W-:Y:S01]  /*23c00*/  SHF.R.U32.HI R0, RZ, R14, R9 ;  /* 0x0000000eff007219 */ /* 0x000fe20000011609 */
[----:B------:R-:W-:Y:S01]  /*23c10*/  ULDC UR4, c[0x0][0x150] ;  /* 0x0000540000047ab9 */ /* 0x000fe20000000800 */
[----:B------:R-:W-:Y:S01]  /*23c20*/  IADD3 R3, P0, RZ, -R10, RZ ;  /* 0x8000000aff037210 */ /* 0x000fe20007f1e0ff */
[----:B------:R-:W-:Y:S01]  /*23c30*/  IMAD.MOV.U32 R4, RZ, RZ, R18 ;  /* 0x000000ffff047224 */ /* 0x000fe200078e0012 */
[----:B------:R-:W-:Y:S01]  /*23c40*/  I2FP.F32.U32 R8, R2 ;  /* 0x0000000200087245 */ /* 0x000fe20000201000 */
[----:B------:R-:W-:Y:S02]  /*23c50*/  IMAD.MOV.U32 R5, RZ, RZ, R19 ;  /* 0x000000ffff057224 */ /* 0x000fe400078e0013 */
[----:B------:R-:W1:Y:S01]  /*23c60*/  LDC.64 R20, c[0x0][0x640] ;  /* 0x00019000ff147b82 */ /* 0x000e620000000a00 */
[----:B------:R-:W-:-:S02]  /*23c70*/  IMAD.X R7, RZ, RZ, ~R0, P0 ;  /* 0x000000ffff077224 */ /* 0x000fc400000e0e00 */
[----:B------:R-:W-:Y:S01]  /*23c80*/  FMUL R9, R8, UR4 ;  /* 0x0000000408097c20 */ /* 0x000fe20008400000 */
[----:B------:R-:W-:Y:S01]  /*23c90*/  IMAD.WIDE.U32 R4, R3, R16, R4 ;  /* 0x0000001003047225 */ /* 0x000fe200078e0004 */
[----:B------:R-:W-:-:S03]  /*23ca0*/  ULDC UR4, c[0x0][0x154] ;  /* 0x0000550000047ab9 */ /* 0x000fc60000000800 */
[----:B------:R-:W-:Y:S01]  /*23cb0*/  IMAD R0, R7, R16, RZ ;  /* 0x0000001007007224 */ /* 0x000fe200078e02ff */
[----:B------:R-:W2:Y:S01]  /*23cc0*/  LDC R13, c[0x0][0x144] ;  /* 0x00005100ff0d7b82 */ /* 0x000ea20000000800 */
[----:B------:R-:W3:Y:S02]  /*23cd0*/  F2I.U32.TRUNC.NTZ R9, R9 ;  /* 0x0000000900097305 */ /* 0x000ee4000020f000 */
[----:B------:R-:W-:-:S04]  /*23ce0*/  IMAD R3, R3, R17, R0 ;  /* 0x0000001103037224 */ /* 0x000fc800078e0200 */
[----:B------:R-:W-:Y:S01]  /*23cf0*/  IMAD.IADD R3, R5, 0x1, R3 ;  /* 0x0000000105037824 */ /* 0x000fe200078e0203 */
[----:B------:R-:W4:Y:S04]  /*23d00*/  LDC R12, c[0x0][0x608] ;  /* 0x00018200ff0c7b82 */ /* 0x000f280000000800 */
[-C--:B0-----:R-:W-:Y:S02]  /*23d10*/  SHF.R.U64 R8, R4, R6.reuse, R3 ;  /* 0x0000000604087219 */ /* 0x081fe40000001203 */
[----:B------:R-:W-:Y:S02]  /*23d20*/  I2FP.F32.U32 R4, R11 ;  /* 0x0000000b00047245 */ /* 0x000fe40000201000 */
[----:B------:R-:W0:Y:S01]  /*23d30*/  LDC R7, c[0x0][0x658] ;  /* 0x00019600ff077b82 */ /* 0x000e220000000800 */
[----:B-1----:R-:W-:Y:S01]  /*23d40*/  ISETP.NE.U32.AND P0, PT, R20, RZ, PT ;  /* 0x000000ff1400720c */ /* 0x002fe20003f05070 */
[----:B---3--:R-:W-:Y:S01]  /*23d50*/  IMAD.MOV R0, RZ, RZ, -R9 ;  /* 0x000000ffff007224 */ /* 0x008fe200078e0a09 */
[----:B------:R-:W-:Y:S01]  /*23d60*/  SHF.R.U32.HI R3, RZ, R6, R3 ;  /* 0x00000006ff037219 */ /* 0x000fe20000011603 */
[----:B------:R-:W-:Y:S01]  /*23d70*/  FMUL R4, R4, UR4 ;  /* 0x0000000404047c20 */ /* 0x000fe20008400000 */
[----:B------:R-:W-:Y:S01]  /*23d80*/  ISETP.NE.AND.EX P0, PT, R21, RZ, PT, P0 ;  /* 0x000000ff1500720c */ /* 0x000fe20003f05300 */
[----:B------:R-:W-:-:S02]  /*23d90*/  IMAD.MOV.U32 R6, RZ, RZ, -0x1 ;  /* 0xffffffffff067424 */ /* 0x000fc400078e00ff */
[----:B------:R-:W1:Y:S01]  /*23da0*/  LDC R14, c[0x0][0x148] ;  /* 0x00005200ff0e7b82 */ /* 0x000e620000000800 */
[----:B--2---:R-:W-:Y:S02]  /*23db0*/  IMAD R18, R13, R0, R2 ;  /* 0x000000000d127224 */ /* 0x004fe400078e0202 */
[----:B------:R-:W-:-:S05]  /*23dc0*/  IMAD.MOV.U32 R2, RZ, RZ, 0x1 ;  /* 0x00000001ff027424 */ /* 0x000fca00078e00ff */
[----:B------:R-:W2:Y:S01]  /*23dd0*/  LDC R16, c[0x0][0x600] ;  /* 0x00018000ff107b82 */ /* 0x000ea20000000800 */
[-CC-:B----4-:R-:W-:Y:S02]  /*23de0*/  SHF.R.U64 R13, R8, R12.reuse, R3.reuse ;  /* 0x0000000c080d7219 */ /* 0x190fe40000001203 */
[----:B------:R-:W-:Y:S02]  /*23df0*/  SHF.R.U32.HI R0, RZ, R12, R3 ;  /* 0x0000000cff007219 */ /* 0x000fe40000011603 */
[----:B------:R3:W4:Y:S03]  /*23e00*/  F2I.U32.TRUNC.NTZ R12, R4 ;  /* 0x00000004000c7305 */ /* 0x000726000020f000 */
[----:B------:R-:W1:Y:S01]  /*23e10*/  LDC R17, c[0x0][0x648] ;  /* 0x00019200ff117b82 */ /* 0x000e620000000800 */
[-C--:B0-----:R-:W-:Y:S02]  /*23e20*/  SHF.R.U64 R15, R13, R7.reuse, R0 ;  /* 0x000000070d0f7219 */ /* 0x081fe40000001200 */
[----:B------:R-:W-:-:S02]  /*23e30*/  SHF.L.U32 R6, R6, R7, RZ ;  /* 0x0000000706067219 */ /* 0x000fc400000006ff */
[-C--:B------:R-:W-:Y:S01]  /*23e40*/  SHF.L.U32 R22, R2, R7.reuse, RZ ;  /* 0x0000000702167219 */ /* 0x080fe200000006ff */
[----:B------:R-:W-:Y:S01]  /*23e50*/  IMAD.MOV.U32 R2, RZ, RZ, R15 ;  /* 0x000000ffff027224 */ /* 0x000fe200078e000f */
[----:B------:R-:W-:Y:S01]  /*23e60*/  SHF.R.U32.HI R3, RZ, R7, R0 ;  /* 0x00000007ff037219 */ /* 0x000fe20000011600 */
[----:B------:R-:W0:Y:S01]  /*23e70*/  LDC R19, c[0x0][0x638] ;  /* 0x00018e00ff137b82 */ /* 0x000e220000000800 */
[----:B------:R-:W-:-:S07]  /*23e80*/  LOP3.LUT R24, RZ, R6, RZ, 0x33, !PT ;  /* 0x00000006ff187212 */ /* 0x000fce00078e33ff */
        /* <DEDUP_REMOVED lines=12> */
.L_x_552:
[----:B-1----:R-:W-:Y:S01]  /*23f50*/  SHF.R.U64 R3, R2, R17, R3 ;  /* 0x0000001102037219 */ /* 0x002fe20000001203 */
[----:B--2---:R-:W-:Y:S01]  /*23f60*/  VIADD R7, R16, 0xffffffff ;  /* 0xffffffff10077836 */ /* 0x004fe20000000000 */
[----:B------:R-:W-:Y:S01]  /*23f70*/  LOP3.LUT R0, R13, R24, RZ, 0xc0, !PT ;  /* 0x000000180d007212 */ /* 0x000fe200078ec0ff */
[----:B------:R-:W-:Y:S02]  /*23f80*/  IMAD.MOV R12, RZ, RZ, -R12 ;  /* 0x000000ffff0c7224 */ /* 0x000fe400078e0a0c */
[----:B------:R-:W-:Y:S02]  /*23f90*/  IMAD.MOV R2, RZ, RZ, -R3 ;  /* 0x000000ffff027224 */ /* 0x000fe400078e0a03 */
[----:B------:R-:W-:Y:S01]  /*23fa0*/  IMAD R5, R22, R3, R0 ;  /* 0x0000000316057224 */ /* 0x000fe200078e0200 */
[----:B------:R-:W-:Y:S01]  /*23fb0*/  LOP3.LUT R3, R8, R7, RZ, 0xc0, !PT ;  /* 0x0000000708037212 */ /* 0x000fe200078ec0ff */
[----:B------:R-:W-:Y:S02]  /*23fc0*/  @P4 IMAD R18, R14, R12, R11 ;  /* 0x0000000c0e124224 */ /* 0x000fe400078e020b */
[----:B0-----:R-:W-:-:S02]  /*23fd0*/  IMAD R0, R2, R19, R15 ;  /* 0x0000001302007224 */ /* 0x001fc400078e020f */
[----:B------:R-:W-:Y:S02]  /*23fe0*/  IMAD.MOV.U32 R4, RZ, RZ, 0x1 ;  /* 0x00000001ff047424 */ /* 0x000fe400078e00ff */
[----:B------:R-:W-:Y:S02]  /*23ff0*/  IMAD R5, R5, R23, R18 ;  /* 0x0000001705057224 */ /* 0x000fe400078e0212 */
[----:B------:R-:W-:Y:S01]  /*24000*/  IMAD R2, R0, R16, R3 ;  /* 0x0000001000027224 */ /* 0x000fe200078e0203 */
[----:B------:R-:W-:-:S04]  /*24010*/  PRMT R0, R4, 0x7610, R0 ;  /* 0x0000761004007816 */ /* 0x000fc80000000000 */
[----:B------:R-:W-:Y:S02]  /*24020*/  SEL R4, R2, R5, !P4 ;  /* 0x0000000502047207 */ /* 0x000fe40006000000 */
[----:B------:R-:W-:-:S07]  /*24030*/  SEL R5, R5, R2, !P4 ;  /* 0x0000000205057207 */ /* 0x000fce0006000000 */
.L_x_550:
[----:B------:R-:W-:-:S08]  /*24040*/  NOP ;  /* 0x0000000000007918 */ /* 0x000fd00000000000 */
[----:B------:R-:W0:-:S00]  /*24050*/  USETMAXREG.DEALLOC.CTAPOOL 0x18 ;  /* 0x00000018000079c8 */ /* 0x000e0000080e0500 */
[----:B------:R-:W-:-:S13]  /*24060*/  ISETP.NE.AND P0, PT, RZ, UR8, PT ;  /* 0x00000008ff007c0c */ /* 0x000fda000bf05270 */
[----:B------:R-:W-:Y:S05]  /*24070*/  @P0 EXIT ;  /* 0x000000000000094d */ /* 0x000fea0003800000 */
[----:B0-----:R-:W-:Y:S01]  /*24080*/  LOP3.LUT P0, RZ, R0, 0xff, RZ, 0xc0, !PT ;  /* 0x000000ff00ff7812 */ /* 0x001fe2000780c0ff */
[----:B------:R-:W-:Y:S02]  /*24090*/  IMAD.MOV.U32 R6, RZ, RZ, 0x1 ;  /* 0x00000001ff067424 */ /* 0x000fe400078e00ff */
[----:B------:R-:W-:-:S10]  /*240a0*/  IMAD.MOV.U32 R7, RZ, RZ, RZ ;  /* 0x000000ffff077224 */ /* 0x000fd400078e00ff */
[----:B------:R-:W-:Y:S05]  /*240b0*/  @!P0 BRA `(.L_x_553) ;  /* 0x0000000c00408947 */ /* 0x000fea0003800000 */
[----:B------:R-:W0:Y:S01]  /*240c0*/  LDC R0, c[0x0][0x28c] ;  /* 0x0000a300ff007b82 */ /* 0x000e220000000800 */
[----:B------:R-:W1:Y:S01]  /*240d0*/  S2R R2, SR_TID.X ;  /* 0x0000000000027919 */ /* 0x000e620000002100 */
[----:B------:R-:W-:Y:S01]  /*240e0*/  ULDC UR5, c[0x0][0x658] ;  /* 0x0001960000057ab9 */ /* 0x000fe20000000800 */
[----:B------:R-:W-:Y:S01]  /*240f0*/  UMOV UR7, 0xffffffff ;  /* 0xffffffff00077882 */ /* 0x000fe20000000000 */
[----:B------:R-:W-:Y:S01]  /*24100*/  ULDC UR6, c[0x0][0xc] ;  /* 0x0000030000067ab9 */ /* 0x000fe20000000800 */
[----:B------:R-:W-:Y:S01]  /*24110*/  USHF.L.U32 UR8, UR7, UR5, URZ ;  /* 0x0000000507087299 */ /* 0x000fe2000800063f */
[----:B------:R-:W-:Y:S01]  /*24120*/  BSSY B0, `(.L_x_553) ;  /* 0x00000c9000007945 */ /* 0x000fe20003800000 */
[----:B------:R-:W-:Y:S01]  /*24130*/  UMOV UR9, 0x1 ;  /* 0x0000000100097882 */ /* 0x000fe20000000000 */
[----:B------:R-:W-:Y:S01]  /*24140*/  ULDC UR7, c[0x0][0x10] ;  /* 0x0000040000077ab9 */ /* 0x000fe20000000800 */
[----:B------:R-:W-:Y:S01]  /*24150*/  USHF.L.U32 UR18, UR9, UR5, URZ ;  /* 0x0000000509127299 */ /* 0x000fe2000800063f */
[----:B------:R-:W-:Y:S01]  /*24160*/  IMAD.MOV.U32 R9, RZ, RZ, 0x1 ;  /* 0x00000001ff097424 */ /* 0x000fe200078e00ff */
[----:B------:R-:W-:Y:S01]  /*24170*/  UIMAD.WIDE.U32 UR6, UR6, UR7, URZ ;  /* 0x00000007060672a5 */ /* 0x000fe2000f8e003f */
[----:B------:R-:W-:Y:S01]  /*24180*/  IMAD.MOV.U32 R6, RZ, RZ, 0x1 ;  /* 0x00000001ff067424 */ /* 0x000fe200078e00ff */
[----:B------:R-:W-:Y:S01]  /*24190*/  ULDC UR5, c[0x0][0x14] ;  /* 0x0000050000057ab9 */ /* 0x000fe20000000800 */
[----:B------:R-:W-:Y:S01]  /*241a0*/  IMAD.MOV.U32 R7, RZ, RZ, RZ ;  /* 0x000000ffff077224 */ /* 0x000fe200078e00ff */
[----:B------:R-:W-:-:S02]  /*241b0*/  UIMAD.WIDE.U32 UR20, UR6, UR5, URZ ;  /* 0x00000005061472a5 */ /* 0x000fc4000f8e003f */
[----:B------:R-:W-:Y:S01]  /*241c0*/  UIMAD UR16, UR7, UR5, URZ ;  /* 0x00000005071072a4 */ /* 0x000fe2000f8e023f */
[----:B------:R-:W-:Y:S01]  /*241d0*/  ULDC UR4, c[0x0][0x600] ;  /* 0x0001800000047ab9 */ /* 0x000fe20000000800 */
[----:B------:R-:W-:Y:S02]  /*241e0*/  ULOP3.LUT UR24, UR13, 0x2, URZ, 0xfc, !UPT ;  /* 0x000000020d187892 */ /* 0x000fe4000f8efc3f */
[----:B------:R-:W-:Y:S01]  /*241f0*/  UIADD3 UR4, UR4, -0x1, URZ ;  /* 0xffffffff04047890 */ /* 0x000fe2000fffe03f */
[----:B0-----:R-:W-:Y:S01]  /*24200*/  VIADD R0, R0, 0x3f ;  /* 0x0000003f00007836 */ /* 0x001fe20000000000 */
[----:B------:R-:W-:Y:S02]  /*24210*/  ULOP3.LUT UR17, URZ, UR8, URZ, 0x33, !UPT ;  /* 0x000000083f117292 */ /* 0x000fe4000f8e333f */
[----:B------:R-:W-:Y:S02]  /*24220*/  UIADD3 UR16, UR21, UR16, URZ ;  /* 0x0000001015107290 */ /* 0x000fe4000fffe03f */
[----:B------:R-:W-:Y:S01]  /*24230*/  SHF.R.S32.HI R3, RZ, 0x1f, R0 ;  /* 0x0000001fff037819 */ /* 0x000fe20000011400 */
[----:B------:R-:W-:-:S03]  /*24240*/  ULDC.64 UR22, c[0x0][0x198] ;  /* 0x0000660000167ab9 */ /* 0x000fc60000000a00 */
[----:B------:R-:W-:Y:S02]  /*24250*/  LEA.HI R0, R3, R0, RZ, 0x6 ;  /* 0x0000000003007211 */ /* 0x000fe400078f30ff */
[C---:B-1----:R-:W-:Y:S02]  /*24260*/  LOP3.LUT P2, RZ, R2.reuse, 0x7f, RZ, 0xc0, !PT ;  /* 0x0000007f02ff7812 */ /* 0x042fe4000784c0ff */
[----:B------:R-:W-:Y:S02]  /*24270*/  SHF.R.S32.HI R0, RZ, 0x6, R0 ;  /* 0x00000006ff007819 */ /* 0x000fe40000011400 */
[----:B------:R-:W-:-:S03]  /*24280*/  LOP3.LUT P0, RZ, R2, 0x1f, RZ, 0xc0, !PT ;  /* 0x0000001f02ff7812 */ /* 0x000fc6000780c0ff */
[----:B------:R-:W-:Y:S01]  /*24290*/  VIADD R14, R0, 0x1 ;  /* 0x00000001000e7836 */ /* 0x000fe20000000000 */
[----:B------:R-:W-:-:S13]  /*242a0*/  PLOP3.LUT P0, PT, P0, P2, PT, 0x8a, 0x0 ;  /* 0x000000000000781c */ /* 0x000fda0000705172 */
.L_x_565:
[----:B------:R-:W-:-:S03]  /*242b0*/  UMOV UR5, 0xffffffff ;  /* 0xffffffff00057882 */ /* 0x000fc60000000000 */
[----:B------:R-:W-:Y:S05]  /*242c0*/  BRA.DIV UR5, `(.L_x_554) ;  /* 0x0000001205007947 */ /* 0x000fea000b800000 */
[----:B------:R-:W-:-:S13]  /*242d0*/  ELECT P1, URZ, PT ;  /* 0x00000000003f782f */ /* 0x000fda0003820000 */
.L_x_578:
[----:B------:R-:W0:Y:S01]  /*242e0*/  LDC R2, c[0x0][0x28c] ;  /* 0x0000a300ff027b82 */ /* 0x000e220000000800 */
[----:B------:R-:W-:Y:S01]  /*242f0*/  BSSY B1, `(.L_x_555) ;  /* 0x0000035000017945 */ /* 0x000fe20003800000 */
[----:B0-----:R-:W-:-:S13]  /*24300*/  ISETP.LT.OR P1, PT, R2, 0x1, !P1 ;  /* 0x000000010200780c */ /* 0x001fda0004f21670 */
[----:B------:R-:W-:Y:S05]  /*24310*/  @P1 BRA `(.L_x_556) ;  /* 0x0000000000c81947 */ /* 0x000fea0003800000 */
[----:B------:R-:W-:Y:S02]  /*24320*/  IMAD.SHL.U32 R4, R4, 0x100, RZ ;  /* 0x0000010004047824 */ /* 0x000fe400078e00ff */
[----:B------:R-:W-:Y:S02]  /*24330*/  IMAD.SHL.U32 R5, R5, 0x100, RZ ;  /* 0x0000010005057824 */ /* 0x000fe400078e00ff */
[----:B------:R-:W-:Y:S02]  /*24340*/  IMAD.MOV.U32 R13, RZ, RZ, RZ ;  /* 0x000000ffff0d7224 */ /* 0x000fe400078e00ff */
[----:B------:R-:W-:Y:S02]  /*24350*/  IMAD.MOV.U32 R3, RZ, RZ, R14 ;  /* 0x000000ffff037224 */ /* 0x000fe400078e000e */
[----:B------:R-:W-:Y:S02]  /*24360*/  IMAD.MOV.U32 R2, RZ, RZ, R6 ;  /* 0x000000ffff027224 */ /* 0x000fe400078e0006 */
[----:B------:R-:W-:-:S07]  /*24370*/  IMAD.MOV.U32 R8, RZ, RZ, R7 ;  /* 0x000000ffff087224 */ /* 0x000fce00078e0007 */
.L_x_560:
[----:B------:R-:W0:Y:S01]  /*24380*/  S2R R12, SR_CgaCtaId ;  /* 0x00000000000c7919 */ /* 0x000e220000008800 */
[----:B------:R-:W-:-:S04]  /*24390*/  MOV R11, 0x400 ;  /* 0x00000400000b7802 */ /* 0x000fc80000000f00 */
[----:B0-----:R-:W-:Y:S02]  /*243a0*/  LEA R15, R12, R11, 0x18 ;  /* 0x0000000b0c0f7211 */ /* 0x001fe400078ec0ff */
[----:B------:R-:W-:Y:S01]  /*243b0*/  SHF.L.U32 R11, R2, 0x1f, RZ ;  /* 0x0000001f020b7819 */ /* 0x000fe200000006ff */
[----:B------:R-:W0:Y:S02]  /*243c0*/  @!P2 LDC R12, c[0x0][0x500] ;  /* 0x00014000ff0cab82 */ /* 0x000e240000000800 */
[----:B------:R-:W-:-:S04]  /*243d0*/  IMAD R16, R8, 0x8, R15 ;  /* 0x0000000808107824 */ /* 0x000fc800078e020f */
[----:B------:R-:W1:Y:S02]  /*243e0*/  SYNCS.PHASECHK.TRANS64.TRYWAIT P1, [R16+URZ+0x30], R11 ;  /* 0x0000300b100075a7 */ /* 0x000e64000802017f */
[----:B-1----:R-:W-:Y:S05]  /*243f0*/  @!P1 BRA `(.L_x_557) ;  /* 0x0000000c00d49947 */ /* 0x002fea0003800000 */
.L_x_579:
[----:B------:R-:W-:Y:S01]  /*24400*/  UPRMT UR5, UR24, 0x9910, URZ ;  /* 0x0000991018057896 */ /* 0x000fe2000800003f */
[----:B0-----:R0:W-:Y:S03]  /*24410*/  @!P2 SYNCS.ARRIVE.TRANS64 RZ, [R16+URZ], R12 ;  /* 0x0000000c10ffa9a7 */ /* 0x0011e6000800003f */
[----:B------:R-:W-:-:S06]  /*24420*/  UISETP.NE.AND UP0, UPT, UR5, 0x2, UPT ;  /* 0x000000020500788c */ /* 0x000fcc000bf05270 */
[----:B------:R-:W-:-:S13]  /*24430*/  PLOP3.LUT P1, PT, PT, PT, UP0, 0x80, 0x0 ;  /* 0x000000000000781c */ /* 0x000fda0003f2f008 */
[----:B0-----:R-:W-:Y:S05]  /*24440*/  @P1 BRA `(.L_x_558) ;  /* 0x0000000000041947 */ /* 0x001fea0003800000 */
[----:B------:R-:W-:Y:S01]  /*24450*/  BPT.TRAP 0x1 ;  /* 0x000000040000795c */ /* 0x000fe20000300000 */
.L_x_558:
[----:B------:R-:W-:Y:S05]  /*24460*/  @P0 BRA `(.L_x_559) ;  /* 0x0000000000040947 */ /* 0x000fea0003800000 */
[----:B------:R-:W-:Y:S01]  /*24470*/  BPT.TRAP 0x1 ;  /* 0x000000040000795c */ /* 0x000fe20000300000 */
.L_x_559:
[----:B------:R-:W-:Y:S01]  /*24480*/  IMAD R15, R8, 0x4000, R15 ;  /* 0x00004000080f7824 */ /* 0x000fe200078e020f */
[----:B------:R-:W-:Y:S01]  /*24490*/  R2UR UR9, R16 ;  /* 0x00000000100972ca */ /* 0x000fe200000e0000 */
[----:B------:R-:W-:Y:S01]  /*244a0*/  VIADD R3, R3, 0xffffffff ;  /* 0xffffffff03037836 */ /* 0x000fe20000000000 */
[----:B------:R-:W-:Y:S01]  /*244b0*/  UIADD3 UR6, UP0, UR22, 0xf0, URZ ;  /* 0x000000f016067890 */ /* 0x000fe2000ff1e03f */
[----:B------:R-:W-:Y:S01]  /*244c0*/  R2UR UR11, R5 ;  /* 0x00000000050b72ca */ /* 0x000fe200000e0000 */
[----:B------:R-:W-:Y:S01]  /*244d0*/  UIADD3 UR26, UP1, UR22, 0x1f0, URZ ;  /* 0x000001f0161a7890 */ /* 0x000fe2000ff3e03f */
[----:B------:R-:W-:Y:S01]  /*244e0*/  R2UR UR5, R15 ;  /* 0x000000000f0572ca */ /* 0x000fe200000e0000 */
[----:B------:R-:W-:Y:S01]  /*244f0*/  UIADD3.X UR7, URZ, UR23, URZ, UP0, !UPT ;  /* 0x000000173f077290 */ /* 0x000fe200087fe43f */
[----:B------:R-:W-:Y:S01]  /*24500*/  R2UR UR10, R13 ;  /* 0x000000000d0a72ca */ /* 0x000fe200000e0000 */
[----:B------:R-:W-:Y:S01]  /*24510*/  VIADD R8, R8, 0x1 ;  /* 0x0000000108087836 */ /* 0x000fe20000000000 */
[----:B------:R-:W-:Y:S01]  /*24520*/  R2UR UR12, R10 ;  /* 0x000000000a0c72ca */ /* 0x000fe200000e0000 */
[----:B------:R-:W-:Y:S01]  /*24530*/  UIADD3.X UR27, URZ, UR23, URZ, UP1, !UPT ;  /* 0x000000173f1b7290 */ /* 0x000fe20008ffe43f */
[----:B------:R-:W-:Y:S01]  /*24540*/  R2UR UR19, R4 ;  /* 0x00000000041372ca */ /* 0x000fe200000e0000 */
[----:B------:R-:W-:Y:S01]  /*24550*/  UMOV UR14, 0x0 ;  /* 0x00000000000e7882 */ /* 0x000fe20000000000 */
[----:B------:R-:W-:Y:S01]  /*24560*/  ISETP.GT.AND P3, PT, R3, 0x1, PT ;  /* 0x000000010300780c */ /* 0x000fe20003f64270 */
[----:B------:R-:W-:Y:S01]  /*24570*/  UMOV UR15, 0x10000000 ;  /* 0x10000000000f7882 */ /* 0x000fe20000000000 */
[----:B------:R-:W-:Y:S01]  /*24580*/  ISETP.NE.AND P1, PT, R8, 0x6, PT ;  /* 0x000000060800780c */ /* 0x000fe20003f25270 */
[----:B------:R-:W-:-:S02]  /*24590*/  VIADD R13, R13, 0x40 ;  /* 0x000000400d0d7836 */ /* 0x000fc40000000000 */
[----:B------:R-:W-:Y:S01]  /*245a0*/  UIADD3 UR8, UR5, 0x180, URZ ;  /* 0x0000018005087890 */ /* 0x000fe2000fffe03f */
[----:B-1----:R-:W-:Y:S01]  /*245b0*/  SEL R11, RZ, 0x1, P1 ;  /* 0x00000001ff0b7807 */ /* 0x002fe20000800000 */
[----:B------:R-:W-:Y:S01]  /*245c0*/  UIADD3 UR5, UR5, 0x18180, URZ ;  /* 0x0001818005057890 */ /* 0x000fe2000fffe03f */
[----:B------:R-:W-:Y:S02]  /*245d0*/  SEL R8, R8, RZ, P1 ;  /* 0x000000ff08087207 */ /* 0x000fe40000800000 */
[----:B------:R-:W-:-:S04]  /*245e0*/  LOP3.LUT R2, R2, R11, RZ, 0x3c, !PT ;  /* 0x0000000b02027212 */ /* 0x000fc800078e3cff */
[----:B------:R0:W-:Y:S02]  /*245f0*/  UTMALDG.3D [UR8], [UR6], desc[UR14] ;  /* 0x00000e08060075b4 */ /* 0x0001e40008011000 */
[----:B0-----:R-:W-:Y:S01]  /*24600*/  UMOV UR8, UR5 ;  /* 0x0000000500087c82 */ /* 0x001fe20008000000 */
[----:B------:R-:W-:Y:S02]  /*24610*/  UMOV UR11, UR19 ;  /* 0x00000013000b7c82 */ /* 0x000fe40008000000 */
[----:B------:R0:W-:Y:S02]  /*24620*/  UTMALDG.3D [UR8], [UR26], desc[UR14] ;  /* 0x00000e081a0075b4 */ /* 0x0001e40008011000 */
[----:B0-----:R-:W-:Y:S05]  /*24630*/  @P3 BRA `(.L_x_560) ;  /* 0xfffffffc00503947 */ /* 0x001fea000383ffff */
.L_x_556:
[----:B------:R-:W-:Y:S05]  /*24640*/  BSYNC B1 ;  /* 0x0000000000017941 */ /* 0x000fea0003800000 */
.L_x_555:
[----:B------:R-:W2:Y:S01]  /*24650*/  LDL.LU R16, [R1+0x454] ;  /* 0x0004540001107983 */ /* 0x000ea20000300800 */
[----:B------:R-:W-:Y:S01]  /*24660*/  LOP3.LUT P1, RZ, R9, 0xff, RZ, 0xc0, !PT ;  /* 0x000000ff09ff7812 */ /* 0x000fe2000782c0ff */
[C---:B------:R-:W-:Y:S01]  /*24670*/  IMAD.IADD R4, R0.reuse, 0x1, R7 ;  /* 0x0000000100047824 */ /* 0x040fe200078e0207 */
[----:B------:R-:W-:Y:S01]  /*24680*/  ULDC.64 UR6, c[0x0][0x650] ;  /* 0x0001940000067ab9 */ /* 0x000fe20000000a00 */
[----:B------:R-:W3:Y:S01]  /*24690*/  LDL.LU R15, [R1+0x458] ;  /* 0x00045800010f7983 */ /* 0x000ee20000300800 */
[----:B------:R-:W-:Y:S01]  /*246a0*/  ISETP.GE.U32.AND P3, PT, R0, 0x6, PT ;  /* 0x000000060000780c */ /* 0x000fe20003f66070 */
[----:B------:R-:W-:Y:S01]  /*246b0*/  BSSY B1, `(.L_x_561) ;  /* 0x000006d000017945 */ /* 0x000fe20003800000 */
[----:B------:R-:W-:Y:S01]  /*246c0*/  IMAD.MOV.U32 R10, RZ, RZ, -0x1 ;  /* 0xffffffffff0a7424 */ /* 0x000fe200078e00ff */
[----:B------:R-:W-:-:S06]  /*246d0*/  PRMT R9, RZ, 0x7610, R9 ;  /* 0x00007610ff097816 */ /* 0x000fcc0000000009 */
[----:B------:R-:W0:Y:S01]  /*246e0*/  @P1 S2R R3, SR_CgaCtaId ;  /* 0x0000000000031919 */ /* 0x000e220000008800 */
[----:B------:R-:W-:-:S04]  /*246f0*/  @P1 MOV R2, 0x400 ;  /* 0x0000040000021802 */ /* 0x000fc80000000f00 */
[----:B0-----:R-:W-:-:S04]  /*24700*/  @P1 LEA R2, R3, R2, 0x18 ;  /* 0x0000000203021211 */ /* 0x001fc800078ec0ff */
[----:B------:R0:W-:Y:S01]  /*24710*/  @P1 SYNCS.ARRIVE.TRANS64.A1T0 RZ, [R2+URZ+0x78], RZ ;  /* 0x000078ff02ff19a7 */ /* 0x0001e2000810003f */
[----:B------:R-:W-:-:S04]  /*24720*/  ISETP.GT.U32.AND P1, PT, R4, 0x5, PT ;  /* 0x000000050400780c */ /* 0x000fc80003f24070 */
[----:B------:R-:W-:Y:S01]  /*24730*/  ISETP.LT.U32.AND P1, PT, R0, 0x6, P1 ;  /* 0x000000060000780c */ /* 0x000fe20000f21070 */
[----:B0-----:R-:W-:-:S05]  /*24740*/  IMAD.WIDE.U32 R2, R4, -0x55555555, RZ ;  /* 0xaaaaaaab04027825 */ /* 0x001fca00078e00ff */
[----:B------:R-:W-:Y:S02]  /*24750*/  SHF.R.U32.HI R5, RZ, 0x2, R3 ;  /* 0x00000002ff057819 */ /* 0x000fe40000011603 */
[----:B------:R-:W-:Y:S02]  /*24760*/  SEL R3, RZ, 0x1, !P1 ;  /* 0x00000001ff037807 */ /* 0x000fe40004800000 */
[----:B------:R-:W-:Y:S01]  /*24770*/  PRMT R2, RZ, 0x7610, R2 ;  /* 0x00007610ff027816 */ /* 0x000fe20000000002 */
[----:B------:R-:W-:Y:S01]  /*24780*/  IMAD R7, R5, -0x6, R4 ;  /* 0xfffffffa05077824 */ /* 0x000fe200078e0204 */
[----:B------:R-:W-:Y:S01]  /*24790*/  LOP3.LUT R6, R6, R3, RZ, 0x3c, !PT ;  /* 0x0000000306067212 */ /* 0x000fe200078e3cff */
[----:B------:R-:W-:-:S03]  /*247a0*/  IMAD.MOV.U32 R4, RZ, RZ, -0x1 ;  /* 0xffffffffff047424 */ /* 0x000fc600078e00ff */
[----:B------:R-:W-:Y:S01]  /*247b0*/  @P3 LOP3.LUT R6, R6, 0x1, R5, 0x78, !PT ;  /* 0x0000000106063812 */ /* 0x000fe200078e7805 */
[----:B------:R-:W-:Y:S01]  /*247c0*/  IMAD.MOV.U32 R5, RZ, RZ, -0x1 ;  /* 0xffffffffff057424 */ /* 0x000fe200078e00ff */
[----:B---3--:R-:W-:-:S04]  /*247d0*/  IADD3 R15, P1, R15, UR20, RZ ;  /* 0x000000140f0f7c10 */ /* 0x008fc8000ff3e0ff */
[----:B--2---:R-:W-:Y:S01]  /*247e0*/  IADD3.X R16, R16, UR16, RZ, P1, !PT ;  /* 0x0000001010107c10 */ /* 0x004fe20008ffe4ff */
[----:B------:R0:W-:Y:S01]  /*247f0*/  STL [R1+0x458], R15 ;  /* 0x0004580f01007387 */ /* 0x0001e20000100800 */
[----:B------:R-:W-:-:S03]  /*24800*/  ISETP.GE.U32.AND P1, PT, R15, UR6, PT ;  /* 0x000000060f007c0c */ /* 0x000fc6000bf26070 */
[----:B------:R0:W-:Y:S01]  /*24810*/  STL [R1+0x454], R16 ;  /* 0x0004541001007387 */ /* 0x0001e20000100800 */
[----:B------:R-:W-:-:S13]  /*24820*/  ISETP.GE.U32.AND.EX P1, PT, R16, UR7, PT, P1 ;  /* 0x0000000710007c0c */ /* 0x000fda000bf26110 */
[----:B0-----:R-:W-:Y:S05]  /*24830*/  @P1 BRA `(.L_x_562) ;  /* 0x0000000400501947 */ /* 0x001fea0003800000 */
[----:B------:R-:W0:Y:S01]  /*24840*/  S2R R8, SR_CTAID.X ;  /* 0x0000000000087919 */ /* 0x000e220000002500 */
[----:B------:R-:W-:Y:S01]  /*24850*/  ULDC UR5, c[0x0][0x150] ;  /* 0x0000540000057ab9 */ /* 0x000fe20000000800 */
[----:B------:R-:W1:Y:S01]  /*24860*/  LDC R3, c[0x0][0x144] ;  /* 0x00005100ff037b82 */ /* 0x000e620000000800 */
[----:B------:R-:W-:Y:S01]  /*24870*/  ULDC.64 UR6, c[0x0][0x628] ;  /* 0x00018a0000067ab9 */ /* 0x000fe20000000a00 */
[----:B------:R-:W2:Y:S01]  /*24880*/  S2R R5, SR_CTAID.Y ;  /* 0x0000000000057919 */ /* 0x000ea20000002600 */
[----:B------:R-:W-:Y:S01]  /*24890*/  ISETP.NE.U32.AND P1, PT, RZ, UR6, PT ;  /* 0x00000006ff007c0c */ /* 0x000fe2000bf25070 */
[----:B------:R-:W-:-:S03]  /*248a0*/  ULDC UR8, c[0x0][0x630] ;  /* 0x00018c0000087ab9 */ /* 0x000fc60000000800 */
[----:B------:R-:W-:Y:S01]  /*248b0*/  ISETP.NE.AND.EX P1, PT, RZ, UR7, PT, P1 ;  /* 0x00000007ff007c0c */ /* 0x000fe2000bf25310 */
[----:B------:R-:W3:Y:S01]  /*248c0*/  LDC R12, c[0x0][0x148] ;  /* 0x00005200ff0c7b82 */ /* 0x000ee20000000800 */
[----:B0-----:R-:W-:Y:S02]  /*248d0*/  I2FP.F32.U32 R2, R8 ;  /* 0x0000000800027245 */ /* 0x001fe40000201000 */
[----:B--2---:R-:W-:-:S03]  /*248e0*/  I2FP.F32.U32 R4, R5 ;  /* 0x0000000500047245 */ /* 0x004fc60000201000 */
[----:B------:R-:W-:Y:S01]  /*248f0*/  FMUL R2, R2, UR5 ;  /* 0x0000000502027c20 */ /* 0x000fe20008400000 */
[----:B------:R-:W-:Y:S02]  /*24900*/  ULDC UR5, c[0x0][0x154] ;  /* 0x0000550000057ab9 */ /* 0x000fe40000000800 */
[----:B------:R-:W-:-:S03]  /*24910*/  FMUL R10, R4, UR5 ;  /* 0x00000005040a7c20 */ /* 0x000fc60008400000 */
[----:B------:R-:W0:Y:S08]  /*24920*/  F2I.U32.TRUNC.NTZ R2, R2 ;  /* 0x0000000200027305 */ /* 0x000e30000020f000 */
[----:B------:R-:W2:Y:S01]  /*24930*/  F2I.U32.TRUNC.NTZ R10, R10 ;  /* 0x0000000a000a7305 */ /* 0x000ea2000020f000 */
[----:B0-----:R-:W-:Y:S02]  /*24940*/  IMAD.MOV R4, RZ, RZ, -R2 ;  /* 0x000000ffff047224 */ /* 0x001fe400078e0a02 */
[----:B------:R-:W-:-:S02]  /*24950*/  IMAD.MOV.U32 R2, RZ, RZ, R15 ;  /* 0x000000ffff027224 */ /* 0x000fc400078e000f */
[----:B-1----:R-:W-:Y:S02]  /*24960*/  IMAD R8, R3, R4, R8 ;  /* 0x0000000403087224 */ /* 0x002fe400078e0208 */
[----:B--2---:R-:W-:-:S04]  /*24970*/  IMAD.MOV R3, RZ, RZ, -R10 ;  /* 0x000000ffff037224 */ /* 0x004fc800078e0a0a */
[----:B---3--:R-:W-:Y:S02]  /*24980*/  @P4 IMAD R8, R12, R3, R5 ;  /* 0x000000030c084224 */ /* 0x008fe400078e0205 */
[----:B------:R-:W-:Y:S01]  /*24990*/  IMAD.MOV.U32 R3, RZ, RZ, R16 ;  /* 0x000000ffff037224 */ /* 0x000fe200078e0010 */
[----:B------:R-:W-:Y:S06]  /*249a0*/  @!P1 BRA `(.L_x_563) ;  /* 0x0000000000289947 */ /* 0x000fec0003800000 */
[----:B------:R-:W-:Y:S02]  /*249b0*/  ULDC UR5, c[0x0][0x634] ;  /* 0x00018d0000057ab9 */ /* 0x000fe40000000800 */
[----:B------:R-:W-:-:S05]  /*249c0*/  IADD3 R3, P1, R15, UR5, RZ ;  /* 0x000000050f037c10 */ /* 0x000fca000ff3e0ff */
[----:B------:R-:W-:-:S04]  /*249d0*/  IMAD.X R11, RZ, RZ, R16, P1 ;  /* 0x000000ffff0b7224 */ /* 0x000fc800008e0610 */
[----:B------:R-:W-:-:S04]  /*249e0*/  IMAD.WIDE.U32 R4, R11, UR6, RZ ;  /* 0x000000060b047c25 */ /* 0x000fc8000f8e00ff */
[----:B------:R-:W-:-:S04]  /*249f0*/  IMAD.WIDE.U32 R4, P1, R3, UR7, R4 ;  /* 0x0000000703047c25 */ /* 0x000fc8000f820004 */
[----:B------:R-:W-:-:S04]  /*24a00*/  IMAD.WIDE.U32 R2, R3, UR6, RZ ;  /* 0x0000000603027c25 */ /* 0x000fc8000f8e00ff */
[----:B------:R-:W-:Y:S01]  /*24a10*/  IMAD.MOV.U32 R2, RZ, RZ, R5 ;  /* 0x000000ffff027224 */ /* 0x000fe200078e0005 */
[----:B------:R-:W-:Y:S01]  /*24a20*/  IADD3 RZ, P3, R3, R4, RZ ;  /* 0x0000000403ff7210 */ /* 0x000fe20007f7e0ff */
[----:B------:R-:W-:-:S04]  /*24a30*/  IMAD.X R3, RZ, RZ, RZ, P1 ;  /* 0x000000ffff037224 */ /* 0x000fc800008e06ff */
[----:B------:R-:W-:-:S08]  /*24a40*/  IMAD.WIDE.U32.X R2, R11, UR7, R2, P3 ;  /* 0x000000070b027c25 */ /* 0x000fd000098e0402 */
.L_x_563:
[--C-:B------:R-:W-:Y:S01]  /*24a50*/  SHF.R.U64 R10, R2, UR8, R3.reuse ;  /* 0x00000008020a7c19 */ /* 0x100fe20008001203 */
[----:B------:R-:W-:Y:S01]  /*24a60*/  ULDC.64 UR6, c[0x0][0x620] ;  /* 0x0001880000067ab9 */ /* 0x000fe20000000a00 */
[----:B------:R-:W-:Y:S01]  /*24a70*/  SHF.R.U32.HI R2, RZ, UR8, R3 ;  /* 0x00000008ff027c19 */ /* 0x000fe20008011603 */
[----:B------:R-:W-:Y:S01]  /*24a80*/  IMAD.MOV.U32 R3, RZ, RZ, R16 ;  /* 0x000000ffff037224 */ /* 0x000fe200078e0010 */
[----:B------:R-:W-:Y:S01]  /*24a90*/  IADD3 R11, P1, RZ, -R10, RZ ;  /* 0x8000000aff0b7210 */ /* 0x000fe20007f3e0ff */
[----:B------:R-:W-:-:S04]  /*24aa0*/  ULDC UR5, c[0x0][0x618] ;  /* 0x0001860000057ab9 */ /* 0x000fc80000000800 */
[----:B------:R-:W-:-:S04]  /*24ab0*/  IMAD.X R2, RZ, RZ, ~R2, P1 ;  /* 0x000000ffff027224 */ /* 0x000fc800008e0e02 */
[----:B------:R-:W-:-:S04]  /*24ac0*/  IMAD R2, R2, UR6, RZ ;  /* 0x0000000602027c24 */ /* 0x000fc8000f8e02ff */
[----:B------:R-:W-:Y:S02]  /*24ad0*/  IMAD R5, R11, UR7, R2 ;  /* 0x000000070b057c24 */ /* 0x000fe4000f8e0202 */
[----:B------:R-:W-:-:S04]  /*24ae0*/  IMAD.MOV.U32 R2, RZ, RZ, R15 ;  /* 0x000000ffff027224 */ /* 0x000fc800078e000f */
[----:B------:R-:W-:Y:S01]  /*24af0*/  IMAD.WIDE.U32 R2, R11, UR6, R2 ;  /* 0x000000060b027c25 */ /* 0x000fe2000f8e0002 */
[----:B------:R-:W-:Y:S02]  /*24b00*/  ULDC.64 UR6, c[0x0][0x640] ;  /* 0x0001900000067ab9 */ /* 0x000fe40000000a00 */
[----:B------:R-:W-:Y:S01]  /*24b10*/  ISETP.NE.U32.AND P1, PT, RZ, UR6, PT ;  /* 0x00000006ff007c0c */ /* 0x000fe2000bf25070 */
[----:B------:R-:W-:-:S03]  /*24b20*/  IMAD.IADD R3, R3, 0x1, R5 ;  /* 0x0000000103037824 */ /* 0x000fc600078e0205 */
[----:B------:R-:W-:Y:S02]  /*24b30*/  ISETP.NE.AND.EX P1, PT, RZ, UR7, PT, P1 ;  /* 0x00000007ff007c0c */ /* 0x000fe4000bf25310 */
[--C-:B------:R-:W-:Y:S02]  /*24b40*/  SHF.R.U64 R11, R2, UR5, R3.reuse ;  /* 0x00000005020b7c19 */ /* 0x100fe40008001203 */
[----:B------:R-:W-:Y:S01]  /*24b50*/  SHF.R.U32.HI R2, RZ, UR5, R3 ;  /* 0x00000005ff027c19 */ /* 0x000fe20008011603 */
[----:B------:R-:W-:-:S03]  /*24b60*/  ULDC UR5, c[0x0][0x608] ;  /* 0x0001820000057ab9 */ /* 0x000fc60000000800 */
[--C-:B------:R-:W-:Y:S02]  /*24b70*/  SHF.R.U64 R12, R11, UR5, R2.reuse ;  /* 0x000000050b0c7c19 */ /* 0x100fe40008001202 */
[----:B------:R-:W-:Y:S01]  /*24b80*/  SHF.R.U32.HI R3, RZ, UR5, R2 ;  /* 0x00000005ff037c19 */ /* 0x000fe20008011602 */
[----:B------:R-:W-:-:S03]  /*24b90*/  ULDC UR5, c[0x0][0x658] ;  /* 0x0001960000057ab9 */ /* 0x000fc60000000800 */
[--C-:B------:R-:W-:Y:S02]  /*24ba0*/  SHF.R.U64 R13, R12, UR5, R3.reuse ;  /* 0x000000050c0d7c19 */ /* 0x100fe40008001203 */
[----:B------:R-:W-:-:S03]  /*24bb0*/  SHF.R.U32.HI R15, RZ, UR5, R3 ;  /* 0x00000005ff0f7c19 */ /* 0x000fc60008011603 */
[----:B------:R-:W-:Y:S02]  /*24bc0*/  IMAD.MOV.U32 R2, RZ, RZ, R13 ;  /* 0x000000ffff027224 */ /* 0x000fe400078e000d */
        /* <DEDUP_REMOVED lines=12> */
.L_x_564:
[----:B------:R-:W-:Y:S01]  /*24c90*/  ULDC UR5, c[0x0][0x648] ;  /* 0x0001920000057ab9 */ /* 0x000fe20000000800 */
[----:B------:R-:W-:Y:S02]  /*24ca0*/  LOP3.LUT R12, R12, UR17, RZ, 0xc0, !PT ;  /* 0x000000110c0c7c12 */ /* 0x000fe4000f8ec0ff */
[----:B------:R-:W-:Y:S01]  /*24cb0*/  SHF.R.U64 R3, R2, UR5, R3 ;  /* 0x0000000502037c19 */ /* 0x000fe20008001203 */
[----:B------:R-:W-:-:S04]  /*24cc0*/  ULDC UR5, c[0x0][0x638] ;  /* 0x00018e0000057ab9 */ /* 0x000fc80000000800 */
[----:B------:R-:W-:Y:S02]  /*24cd0*/  IMAD.MOV R2, RZ, RZ, -R3 ;  /* 0x000000ffff027224 */ /* 0x000fe400078e0a03 */
[----:B------:R-:W-:Y:S02]  /*24ce0*/  IMAD R5, R3, UR18, R12 ;  /* 0x0000001203057c24 */ /* 0x000fe4000f8e020c */
[----:B------:R-:W-:Y:S01]  /*24cf0*/  IMAD R13, R2, UR5, R13 ;  /* 0x00000005020d7c24 */ /* 0x000fe2000f8e020d */
[----:B------:R-:W-:Y:S01]  /*24d00*/  ULDC UR5, c[0x0][0x610] ;  /* 0x0001840000057ab9 */ /* 0x000fe20000000800 */
[----:B------:R-:W-:Y:S01]  /*24d10*/  LOP3.LUT R2, R11, UR4, RZ, 0xc0, !PT ;  /* 0x000000040b027c12 */ /* 0x000fe2000f8ec0ff */
[----:B------:R-:W-:Y:S01]  /*24d20*/  IMAD R8, R5, UR5, R8 ;  /* 0x0000000505087c24 */ /* 0x000fe2000f8e0208 */
[----:B------:R-:W-:-:S03]  /*24d30*/  ULDC UR5, c[0x0][0x600] ;  /* 0x0001800000057ab9 */ /* 0x000fc60000000800 */
[----:B------:R-:W-:Y:S02]  /*24d40*/  IMAD R13, R13, UR5, R2 ;  /* 0x000000050d0d7c24 */ /* 0x000fe4000f8e0202 */
[----:B------:R-:W-:-:S03]  /*24d50*/  IMAD.MOV.U32 R2, RZ, RZ, 0x1 ;  /* 0x00000001ff027424 */ /* 0x000fc600078e00ff */
[----:B------:R-:W-:Y:S02]  /*24d60*/  SEL R4, R13, R8, !P4 ;  /* 0x000000080d047207 */ /* 0x000fe40006000000 */
[----:B------:R-:W-:-:S07]  /*24d70*/  SEL R5, R8, R13, !P4 ;  /* 0x0000000d08057207 */ /* 0x000fce0006000000 */
.L_x_562:
[----:B------:R-:W-:Y:S05]  /*24d80*/  BSYNC B1 ;  /* 0x0000000000017941 */ /* 0x000fea0003800000 */
.L_x_561:
[----:B------:R-:W-:-:S13]  /*24d90*/  LOP3.LUT P1, RZ, R2, 0xff, RZ, 0xc0, !PT ;  /* 0x000000ff02ff7812 */ /* 0x000fda000782c0ff */
[----:B------:R-:W-:Y:S05]  /*24da0*/  @P1 BRA `(.L_x_565) ;  /* 0xfffffff400401947 */ /* 0x000fea000383ffff */
[----:B------:R-:W-:Y:S05]  /*24db0*/  BSYNC B0 ;  /* 0x0000000000007941 */ /* 0x000fea0003800000 */
.L_x_553:
[----:B------:R-:W-:-:S03]  /*24dc0*/  UMOV UR5, 0xffffffff ;  /* 0xffffffff00057882 */ /* 0x000fc60000000000 */
[----:B------:R-:W-:Y:S05]  /*24dd0*/  BRA.DIV UR5, `(.L_x_566) ;  /* 0x0000000605707947 */ /* 0x000fea000b800000 */
[----:B------:R-:W-:-:S13]  /*24de0*/  ELECT P0, URZ, PT ;  /* 0x00000000003f782f */ /* 0x000fda0003800000 */
.L_x_582:
[----:B------:R-:W-:Y:S04]  /*24df0*/  BSSY B0, `(.L_x_567) ;  /* 0x000003e000007945 */ /* 0x000fe80003800000 */
[----:B------:R-:W-:Y:S05]  /*24e00*/  @!P0 BRA `(.L_x_568) ;  /* 0x0000000000f08947 */ /* 0x000fea0003800000 */
[----:B------:R-:W-:-:S04]  /*24e10*/  ULOP3.LUT UR5, UR13, 0x2, URZ, 0xfc, !UPT ;  /* 0x000000020d057892 */ /* 0x000fc8000f8efc3f */
[----:B------:R-:W-:-:S06]  /*24e20*/  UISETP.NE.AND UP0, UPT, UR5, 0x3, UPT ;  /* 0x000000030500788c */ /* 0x000fcc000bf05270 */
[----:B------:R-:W-:-:S13]  /*24e30*/  PLOP3.LUT P0, PT, PT, PT, UP0, 0x80, 0x0 ;  /* 0x000000000000781c */ /* 0x000fda0003f0f008 */
[----:B------:R-:W-:Y:S05]  /*24e40*/  @!P0 BRA `(.L_x_569) ;  /* 0x0000000000048947 */ /* 0x000fea0003800000 */
[----:B------:R-:W-:Y:S01]  /*24e50*/  BPT.TRAP 0x1 ;  /* 0x000000040000795c */ /* 0x000fe20000300000 */
.L_x_569:
[----:B------:R-:W0:Y:S01]  /*24e60*/  S2R R3, SR_CgaCtaId ;  /* 0x0000000000037919 */ /* 0x000e220000008800 */
[----:B------:R-:W-:Y:S02]  /*24e70*/  MOV R0, 0x400 ;  /* 0x0000040000007802 */ /* 0x000fe40000000f00 */
[----:B------:R-:W-:Y:S02]  /*24e80*/  SHF.L.U32 R2, R6, 0x1f, RZ ;  /* 0x0000001f06027819 */ /* 0x000fe400000006ff */
[----:B0-----:R-:W-:-:S05]  /*24e90*/  LEA R0, R3, R0, 0x18 ;  /* 0x0000000003007211 */ /* 0x001fca00078ec0ff */
[----:B------:R-:W-:-:S04]  /*24ea0*/  VIADD R0, R0, 0x30 ;  /* 0x0000003000007836 */ /* 0x000fc80000000000 */
[----:B------:R-:W-:-:S04]  /*24eb0*/  IMAD R3, R7, 0x8, R0 ;  /* 0x0000000807037824 */ /* 0x000fc800078e0200 */
[----:B------:R-:W0:Y:S02]  /*24ec0*/  SYNCS.PHASECHK.TRANS64.TRYWAIT P0, [R3+URZ], R2 ;  /* 0x00000002030075a7 */ /* 0x000e24000800017f */
[----:B0-----:R-:W-:Y:S05]  /*24ed0*/  @!P0 BRA `(.L_x_570) ;  /* 0x0000000400548947 */ /* 0x001fea0003800000 */
.L_x_583:
[----:B------:R-:W-:-:S05]  /*24ee0*/  VIADD R7, R7, 0x1 ;  /* 0x0000000107077836 */ /* 0x000fca0000000000 */
[----:B------:R-:W-:-:S04]  /*24ef0*/  ISETP.NE.AND P0, PT, R7, 0x6, PT ;  /* 0x000000060700780c */ /* 0x000fc80003f05270 */
[----:B0-----:R-:W-:Y:S02]  /*24f00*/  SEL R3, RZ, 0x1, P0 ;  /* 0x00000001ff037807 */ /* 0x001fe40000000000 */
[----:B------:R-:W-:Y:S02]  /*24f10*/  SEL R7, R7, RZ, P0 ;  /* 0x000000ff07077207 */ /* 0x000fe40000000000 */
[----:B------:R-:W-:-:S03]  /*24f20*/  LOP3.LUT R6, R6, R3, RZ, 0x3c, !PT ;  /* 0x0000000306067212 */ /* 0x000fc600078e3cff */
[----:B------:R-:W-:Y:S01]  /*24f30*/  IMAD R3, R7, 0x8, R0 ;  /* 0x0000000807037824 */ /* 0x000fe200078e0200 */
[----:B------:R-:W-:-:S04]  /*24f40*/  SHF.L.U32 R2, R6, 0x1f, RZ ;  /* 0x0000001f06027819 */ /* 0x000fc800000006ff */
[----:B------:R-:W0:Y:S02]  /*24f50*/  SYNCS.PHASECHK.TRANS64.TRYWAIT P0, [R3+URZ], R2 ;  /* 0x00000002030075a7 */ /* 0x000e24000800017f */
[----:B0-----:R-:W-:Y:S05]  /*24f60*/  @!P0 BRA `(.L_x_571) ;  /* 0x0000000400448947 */ /* 0x001fea0003800000 */
.L_x_584:
[----:B0-----:R-:W-:-:S05]  /*24f70*/  VIADD R2, R7, 0x1 ;  /* 0x0000000107027836 */ /* 0x001fca0000000000 */
[----:B------:R-:W-:-:S04]  /*24f80*/  ISETP.NE.AND P0, PT, R2, 0x6, PT ;  /* 0x000000060200780c */ /* 0x000fc80003f05270 */
[----:B------:R-:W-:Y:S02]  /*24f90*/  SEL R3, RZ, 0x1, P0 ;  /* 0x00000001ff037807 */ /* 0x000fe40000000000 */
[----:B------:R-:W-:Y:S02]  /*24fa0*/  SEL R5, R2, RZ, P0 ;  /* 0x000000ff02057207 */ /* 0x000fe40000000000 */
[----:B------:R-:W-:-:S03]  /*24fb0*/  LOP3.LUT R6, R6, R3, RZ, 0x3c, !PT ;  /* 0x0000000306067212 */ /* 0x000fc600078e3cff */
[----:B------:R-:W-:Y:S01]  /*24fc0*/  IMAD R3, R5, 0x8, R0 ;  /* 0x0000000805037824 */ /* 0x000fe200078e0200 */
[----:B------:R-:W-:-:S04]  /*24fd0*/  SHF.L.U32 R2, R6, 0x1f, RZ ;  /* 0x0000001f06027819 */ /* 0x000fc800000006ff */
[----:B------:R-:W0:Y:S02]  /*24fe0*/  SYNCS.PHASECHK.TRANS64.TRYWAIT P0, [R3+URZ], R2 ;  /* 0x00000002030075a7 */ /* 0x000e24000800017f */
[----:B0-----:R-:W-:Y:S05]  /*24ff0*/  @!P0 BRA `(.L_x_572) ;  /* 0x0000000400348947 */ /* 0x001fea0003800000 */
.L_x_585:
        /* <DEDUP_REMOVED lines=9> */
.L_x_586:
        /* <DEDUP_REMOVED lines=9> */
.L_x_587:
[----:B0-----:R-:W-:-:S05]  /*25120*/  VIADD R2, R5, 0x1 ;  /* 0x0000000105027836 */ /* 0x001fca0000000000 */
[----:B------:R-:W-:-:S04]  /*25130*/  ISETP.NE.AND P0, PT, R2, 0x6, PT ;  /* 0x000000060200780c */ /* 0x000fc80003f05270 */
[----:B------:R-:W-:Y:S02]  /*25140*/  SEL R4, RZ, 0x1, P0 ;  /* 0x00000001ff047807 */ /* 0x000fe40000000000 */
[----:B------:R-:W-:Y:S02]  /*25150*/  SEL R3, R2, RZ, P0 ;  /* 0x000000ff02037207 */ /* 0x000fe40000000000 */
[----:B------:R-:W-:-:S03]  /*25160*/  LOP3.LUT R4, R7, R4, RZ, 0x3c, !PT ;  /* 0x0000000407047212 */ /* 0x000fc600078e3cff */
[----:B------:R-:W-:Y:S01]  /*25170*/  IMAD R3, R3, 0x8, R0 ;  /* 0x0000000803037824 */ /* 0x000fe200078e0200 */
[----:B------:R-:W-:-:S07]  /*25180*/  SHF.L.U32 R0, R4, 0x1f, RZ ;  /* 0x0000001f04007819 */ /* 0x000fce00000006ff */
.L_x_575:
[----:B0-----:R0:W1:Y:S02]  /*25190*/  SYNCS.PHASECHK.TRANS64.TRYWAIT P0, [R3+URZ], R0 ;  /* 0x00000000030075a7 */ /* 0x001064000800017f */
[----:B-1----:R-:W-:Y:S05]  /*251a0*/  @!P0 NANOSLEEP.SYNCS 0x989680 ;  /* 0x009896800000895d */ /* 0x002fea0003900000 */
[----:B------:R-:W1:Y:S02]  /*251b0*/  @!P0 SYNCS.PHASECHK.TRANS64 P0, [R3+URZ], R0 ;  /* 0x00000000030085a7 */ /* 0x000e64000800007f */
[----:B-1----:R-:W-:Y:S05]  /*251c0*/  @!P0 BRA `(.L_x_575) ;  /* 0xfffffffc00f08947 */ /* 0x002fea000383ffff */
.L_x_568:
[----:B------:R-:W-:Y:S05]  /*251d0*/  BSYNC B0 ;  /* 0x0000000000007941 */ /* 0x000fea0003800000 */
.L_x_567:
[----:B------:R-:W-:Y:S05]  /*251e0*/  EXIT ;  /* 0x000000000000794d */ /* 0x000fea0003800000 */
.L_x_17:
[----:B-1----:R-:W-:-:S04]  /*251f0*/  IMAD.U32 R3, RZ, RZ, UR6 ;  /* 0x00000006ff037e24 */ /* 0x002fc8000f8e00ff */
[----:B------:R1:W3:Y:S03]  /*25200*/  SYNCS.PHASECHK.TRANS64.TRYWAIT P0, [R3+URZ], R0 ;  /* 0x00000000030075a7 */ /* 0x0002e6000800017f */
[----:B---3--:R-:W-:Y:S05]  /*25210*/  @!P0 NANOSLEEP.SYNCS 0x989680 ;  /* 0x009896800000895d */ /* 0x008fea0003900000 */
[----:B------:R-:W3:Y:S02]  /*25220*/  @!P0 SYNCS.PHASECHK.TRANS64 P0, [R3+URZ], R0 ;  /* 0x00000000030085a7 */ /* 0x000ee4000800007f */
[----:B---3--:R-:W-:Y:S05]  /*25230*/  @!P0 BRA `(.L_x_17) ;  /* 0xfffffffc00ec8947 */ /* 0x008fea000383ffff */
[----:B------:R-:W-:Y:S05]  /*25240*/  BRA `(.L_x_16) ;  /* 0xfffffdd800447947 */ /* 0x000fea000383ffff */
.L_x_23:
[----:B-----5:R1:W-:Y:S02]  /*25250*/  STL [R1+0x46c], R0 ;  /* 0x00046c0001007387 */ /* 0x0203e40000100800 */
[----:B-1----:R-:W-:-:S04]  /*25260*/  IMAD.U32 R0, RZ, RZ, UR16 ;  /* 0x00000010ff007e24 */ /* 0x002fc8000f8e00ff */
[----:B------:R1:W3:Y:S03]  /*25270*/  SYNCS.PHASECHK.TRANS64.TRYWAIT P0, [R0+URZ], R2 ;  /* 0x00000002000075a7 */ /* 0x0002e6000800017f */
[----:B---3--:R-:W-:Y:S05]  /*25280*/  @!P0 NANOSLEEP.SYNCS 0x989680 ;  /* 0x009896800000895d */ /* 0x008fea0003900000 */
[----:B------:R1:W3:Y:S02]  /*25290*/  @!P0 SYNCS.PHASECHK.TRANS64 P0, [R0+URZ], R2 ;  /* 0x00000002000085a7 */ /* 0x0002e4000800007f */
[----:B-1----:R1:W5:Y:S02]  /*252a0*/  LDL.LU R0, [R1+0x46c] ;  /* 0x00046c0001007983 */ /* 0x0023640000300800 */
[----:B-1-3--:R-:W-:Y:S05]  /*252b0*/  @!P0 BRA `(.L_x_23) ;  /* 0xfffffffc00e48947 */ /* 0x00afea000383ffff */
[----:B------:R-:W-:Y:S05]  /*252c0*/  BRA `(.L_x_22) ;  /* 0xfffffe1c00107947 */ /* 0x000fea000383ffff */
.L_x_554:
[----:B------:R-:W-:Y:S01]  /*252d0*/  BSSY B1, `(.L_x_576) ;  /* 0x0000006000017945 */ /* 0x000fe20003800000 */
[----:B------:R-:W-:-:S07]  /*252e0*/  IMAD.MOV.U32 R2, RZ, RZ, -0x1 ;  /* 0xffffffffff027424 */ /* 0x000fce00078e00ff */
[----:B------:R-:W-:Y:S05]  /*252f0*/  WARPSYNC.COLLECTIVE R2, `(.L_x_577) ;  /* 0x00000000020c7348 */ /* 0x000fea0003c00000 */
[----:B------:R-:W-:Y:S02]  /*25300*/  ELECT P1, UR62, PT ;  /* 0x00000000003e782f */ /* 0x000fe40003820000 */
[----:B------:R-:W-:Y:S01]  /*25310*/  MOV R2, UR62 ;  /* 0x0000003e00027c02 */ /* 0x000fe20008000f00 */
[----:B------:R-:W-:Y:S10]  /*25320*/  ENDCOLLECTIVE ;  /* 0x000000000000791b */ /* 0x000ff40003800000 */
.L_x_577:
[----:B------:R-:W-:Y:S05]  /*25330*/  BSYNC B1 ;  /* 0x0000000000017941 */ /* 0x000fea0003800000 */
.L_x_576:
[----:B------:R-:W-:Y:S05]  /*25340*/  BRA `(.L_x_578) ;  /* 0xffffffec00e47947 */ /* 0x000fea000383ffff */
.L_x_557:
[----:B-1----:R1:W2:Y:S02]  /*25350*/  SYNCS.PHASECHK.TRANS64.TRYWAIT P1, [R16+URZ+0x30], R11 ;  /* 0x0000300b100075a7 */ /* 0x0022a4000802017f */
[----:B--2---:R-:W-:Y:S05]  /*25360*/  @!P1 NANOSLEEP.SYNCS 0x989680 ;  /* 0x009896800000995d */ /* 0x004fea0003900000 */
[----:B------:R-:W2:Y:S02]  /*25370*/  @!P1 SYNCS.PHASECHK.TRANS64 P1, [R16+URZ+0x30], R11 ;  /* 0x0000300b100095a7 */ /* 0x000ea4000802007f */
[----:B--2---:R-:W-:Y:S05]  /*25380*/  @!P1 BRA `(.L_x_557) ;  /* 0xfffffffc00f09947 */ /* 0x004fea000383ffff */
[----:B------:R-:W-:Y:S05]  /*25390*/  BRA `(.L_x_579) ;  /* 0xfffffff000187947 */ /* 0x000fea000383ffff */
.L_x_566:
[----:B------:R-:W-:Y:S01]  /*253a0*/  BSSY B0, `(.L_x_580) ;  /* 0x0000006000007945 */ /* 0x000fe20003800000 */
[----:B------:R-:W-:-:S07]  /*253b0*/  IMAD.MOV.U32 R2, RZ, RZ, -0x1 ;  /* 0xffffffffff027424 */ /* 0x000fce00078e00ff */
[----:B------:R-:W-:Y:S05]  /*253c0*/  WARPSYNC.COLLECTIVE R2, `(.L_x_581) ;  /* 0x00000000020c7348 */ /* 0x000fea0003c00000 */
[----:B------:R-:W-:Y:S02]  /*253d0*/  ELECT P1, UR62, PT ;  /* 0x00000000003e782f */ /* 0x000fe40003820000 */
[----:B------:R-:W-:Y:S01]  /*253e0*/  MOV R2, UR62 ;  /* 0x0000003e00027c02 */ /* 0x000fe20008000f00 */
[----:B------:R-:W-:Y:S10]  /*253f0*/  ENDCOLLECTIVE ;  /* 0x000000000000791b */ /* 0x000ff40003800000 */
.L_x_581:
[----:B------:R-:W-:Y:S05]  /*25400*/  BSYNC B0 ;  /* 0x0000000000007941 */ /* 0x000fea0003800000 */
.L_x_580:
[----:B------:R-:W-:Y:S01]  /*25410*/  PLOP3.LUT P0, PT, P1, PT, PT, 0x80, 0x0 ;  /* 0x000000000000781c */ /* 0x000fe20000f0f070 */
[----:B------:R-:W-:-:S12]  /*25420*/  BRA `(.L_x_582) ;  /* 0xfffffff800707947 */ /* 0x000fd8000383ffff */
.L_x_570:
[----:B0-----:R0:W1:Y:S02]  /*25430*/  SYNCS.PHASECHK.TRANS64.TRYWAIT P0, [R3+URZ], R2 ;  /* 0x00000002030075a7 */ /* 0x001064000800017f */
[----:B-1----:R-:W-:Y:S05]  /*25440*/  @!P0 NANOSLEEP.SYNCS 0x989680 ;  /* 0x009896800000895d */ /* 0x002fea0003900000 */
[----:B------:R-:W1:Y:S02]  /*25450*/  @!P0 SYNCS.PHASECHK.TRANS64 P0, [R3+URZ], R2 ;  /* 0x00000002030085a7 */ /* 0x000e64000800007f */
[----:B-1----:R-:W-:Y:S05]  /*25460*/  @!P0 BRA `(.L_x_570) ;  /* 0xfffffffc00f08947 */ /* 0x002fea000383ffff */
[----:B------:R-:W-:Y:S05]  /*25470*/  BRA `(.L_x_583) ;  /* 0xfffffff800987947 */ /* 0x000fea000383ffff */
.L_x_571:
[----:B0-----:R0:W1:Y:S02]  /*25480*/  SYNCS.PHASECHK.TRANS64.TRYWAIT P0, [R3+URZ], R2 ;  /* 0x00000002030075a7 */ /* 0x001064000800017f */
[----:B-1----:R-:W-:Y:S05]  /*25490*/  @!P0 NANOSLEEP.SYNCS 0x989680 ;  /* 0x009896800000895d */ /* 0x002fea0003900000 */
[----:B------:R-:W1:Y:S02]  /*254a0*/  @!P0 SYNCS.PHASECHK.TRANS64 P0, [R3+URZ], R2 ;  /* 0x00000002030085a7 */ /* 0x000e64000800007f */
[----:B-1----:R-:W-:Y:S05]  /*254b0*/  @!P0 BRA `(.L_x_571) ;  /* 0xfffffffc00f08947 */ /* 0x002fea000383ffff */
[----:B------:R-:W-:Y:S05]  /*254c0*/  BRA `(.L_x_584) ;  /* 0xfffffff800a87947 */ /* 0x000fea000383ffff */
.L_x_572:
[----:B0-----:R0:W1:Y:S02]  /*254d0*/  SYNCS.PHASECHK.TRANS64.TRYWAIT P0, [R3+URZ], R2 ;  /* 0x00000002030075a7 */ /* 0x001064000800017f */
[----:B-1----:R-:W-:Y:S05]  /*254e0*/  @!P0 NANOSLEEP.SYNCS 0x989680 ;  /* 0x009896800000895d */ /* 0x002fea0003900000 */
[----:B------:R-:W1:Y:S02]  /*254f0*/  @!P0 SYNCS.PHASECHK.TRANS64 P0, [R3+URZ], R2 ;  /* 0x00000002030085a7 */ /* 0x000e64000800007f */
[----:B-1----:R-:W-:Y:S05]  /*25500*/  @!P0 BRA `(.L_x_572) ;  /* 0xfffffffc00f08947 */ /* 0x002fea000383ffff */
[----:B------:R-:W-:Y:S05]  /*25510*/  BRA `(.L_x_585) ;  /* 0xfffffff800b87947 */ /* 0x000fea000383ffff */
.L_x_573:
[----:B0-----:R0:W1:Y:S02]  /*25520*/  SYNCS.PHASECHK.TRANS64.TRYWAIT P0, [R3+URZ], R2 ;  /* 0x00000002030075a7 */ /* 0x001064000800017f */
[----:B-1----:R-:W-:Y:S05]  /*25530*/  @!P0 NANOSLEEP.SYNCS 0x989680 ;  /* 0x009896800000895d */ /* 0x002fea0003900000 */
[----:B------:R-:W1:Y:S02]  /*25540*/  @!P0 SYNCS.PHASECHK.TRANS64 P0, [R3+URZ], R2 ;  /* 0x00000002030085a7 */ /* 0x000e64000800007f */
[----:B-1----:R-:W-:Y:S05]  /*25550*/  @!P0 BRA `(.L_x_573) ;  /* 0xfffffffc00f08947 */ /* 0x002fea000383ffff */
[----:B------:R-:W-:Y:S05]  /*25560*/  BRA `(.L_x_586) ;  /* 0xfffffff800c87947 */ /* 0x000fea000383ffff */
.L_x_574:
[----:B0-----:R0:W1:Y:S02]  /*25570*/  SYNCS.PHASECHK.TRANS64.TRYWAIT P0, [R3+URZ], R2 ;  /* 0x00000002030075a7 */ /* 0x001064000800017f */
[----:B-1----:R-:W-:Y:S05]  /*25580*/  @!P0 NANOSLEEP.SYNCS 0x989680 ;  /* 0x009896800000895d */ /* 0x002fea0003900000 */
[----:B------:R-:W1:Y:S02]  /*25590*/  @!P0 SYNCS.PHASECHK.TRANS64 P0, [R3+URZ], R2 ;  /* 0x00000002030085a7 */ /* 0x000e64000800007f */
[----:B-1----:R-:W-:Y:S05]  /*255a0*/  @!P0 BRA `(.L_x_574) ;  /* 0xfffffffc00f08947 */ /* 0x002fea000383ffff */
[----:B------:R-:W-:Y:S05]  /*255b0*/  BRA `(.L_x_587) ;  /* 0xfffffff800d87947 */ /* 0x000fea000383ffff */
.L_x_588:
[----:B------:R-:W-:-:S00]  /*255c0*/  BRA `(.L_x_588) ;  /* 0xfffffffc00fc7947 */ /* 0x000fc0000383ffff */
[----:B------:R-:W-:-:S00]  /*255d0*/  NOP ;  /* 0x0000000000007918 */ /* 0x000fc00000000000 */
        /* <DEDUP_REMOVED lines=10> */
.L_x_589:


//--------------------- .nv.shared._ZN7cutlass13device_kernelINS_4gemm6kernel13GemmUniversalIN4cute5tupleIJiiiiEEENS1_10collective13CollectiveMmaINS1_37MainloopSm90TmaGmmaWarpSpecializedFP8ILi6ENS5_IJNS4_1CILi1EEESB_SB_EEENS1_35KernelTmaWarpSpecializedCooperativeEEENS5_IJNSA_ILi256EEESF_NSA_ILi64EEEEEENS_12float_e4m3_tENS5_IJlSB_lEEESI_SJ_NS4_8TiledMMAINS4_8MMA_AtomIJNS4_4SM904GMMA31MMA_64x256x32_F32E4M3E4M3_SS_TNILNSN_7ScaleInE1ELSP_1EEEEEENS4_6LayoutINS5_IJNSA_ILi2EEESB_SB_EEENS5_IJSB_NSA_ILi0EEESV_EEEEENS5_IJNS4_10UnderscoreESY_SY_EEEEENS4_13SM90_TMA_LOADENS4_14ComposedLayoutINS4_7SwizzleILi2ELi4ELi3EEENS4_18smem_ptr_flag_bitsILi8EEENSS_INS5_IJNSA_ILi8EEESG_EEENS5_IJSG_SB_EEEEEEEvNS4_8identityES11_S1B_vS1C_EENS_8epilogue10collective6detail29Sm90TmaWarpSpecializedAdapterINS1F_15DefaultEpilogueISI_SJ_SJ_NS1E_6thread17LinearCombinationISI_Li1EffLNS1J_9ScaleType4KindE0ELNS_15FloatRoundStyleE2ESI_EENS1_15EpilogueDefaultEEEEEvvEEEEvNT_6ParamsE --------------------------
	.section	.nv.shared._ZN7cutlass13device_kernelINS_4gemm6kernel13GemmUniversalIN4cute5tupleIJiiiiEEENS1_10collective13CollectiveMmaINS1_37MainloopSm90TmaGmmaWarpSpecializedFP8ILi6ENS5_IJNS4_1CILi1EEESB_SB_EEENS1_35KernelTmaWarpSpecializedCooperativeEEENS5_IJNSA_ILi256EEESF_NSA_ILi64EEEEEENS_12float_e4m3_tENS5_IJlSB_lEEESI_SJ_NS4_8TiledMMAINS4_8MMA_AtomIJNS4_4SM904GMMA31MMA_64x256x32_F32E4M3E4M3_SS_TNILNSN_7ScaleInE1ELSP_1EEEEEENS4_6LayoutINS5_IJNSA_ILi2EEESB_SB_EEENS5_IJSB_NSA_ILi0EEESV_EEEEENS5_IJNS4_10UnderscoreESY_SY_EEEEENS4_13SM90_TMA_LOADENS4_14ComposedLayoutINS4_7SwizzleILi2ELi4ELi3EEENS4_18smem_ptr_flag_bitsILi8EEENSS_INS5_IJNSA_ILi8EEESG_EEENS5_IJSG_SB_EEEEEEEvNS4_8identityES11_S1B_vS1C_EENS_8epilogue10collective6detail29Sm90TmaWarpSpecializedAdapterINS1F_15DefaultEpilogueISI_SJ_SJ_NS1E_6thread17LinearCombinationISI_Li1EffLNS1J_9ScaleType4KindE0ELNS_15FloatRoundStyleE2ESI_EENS1_15EpilogueDefaultEEEEEvvEEEEvNT_6ParamsE,"aw",@nobits
	.sectionflags	@""
	.align	16
	.zero		1024


//--------------------- .nv.shared.reserved.0     --------------------------
	.section	.nv.shared.reserved.0,"aw",@nobits
	.weak		__nv_reservedSMEM_offset_0_alias
	.size		__nv_reservedSMEM_offset_0_alias, 0, 0
	.other		__nv_reservedSMEM_offset_0_alias,@"STO_CUDA_RESERVED_SHARED STV_DEFAULT"
__nv_reservedSMEM_offset_0_alias:
	.zero		0


//--------------------- .nv.global                --------------------------
	.section	.nv.global,"aw",@nobits
.nv.global:
	.type		_ZN40_INTERNAL_47817d85_4_k_cu_9ea3d2bd_279494cute1_E,@object
	.size		_ZN40_INTERNAL_47817d85_4_k_cu_9ea3d2bd_279494cute1_E,(_ZN40_INTERNAL_47817d85_4_k_cu_9ea3d2bd_279494cuda3std3__45__cpo6cbeginE - _ZN40_INTERNAL_47817d85_4_k_cu_9ea3d2bd_279494cute1_E)
_ZN40_INTERNAL_47817d85_4_k_cu_9ea3d2bd_279494cute1_E:
	.zero		1
	.type		_ZN40_INTERNAL_47817d85_4_k_cu_9ea3d2bd_279494cuda3std3__45__cpo6cbeginE,@object
	.size		_ZN40_INTERNAL_47817d85_4_k_cu_9ea3d2bd_279494cuda3std3__45__cpo6cbeginE,(_ZN40_INTERNAL_47817d85_4_k_cu_9ea3d2bd_279494cuda3std3__48in_placeE - _ZN40_INTERNAL_47817d85_4_k_cu_9ea3d2bd_279494cuda3std3__45__cpo6cbeginE)
_ZN40_INTERNAL_47817d85_4_k_cu_9ea3d2bd_279494cuda3std3__45__cpo6cbeginE:
	.zero		1
	.type		_ZN40_INTERNAL_47817d85_4_k_cu_9ea3d2bd_279494cuda3std3__48in_placeE,@object
	.size		_ZN40_INTERNAL_47817d85_4_k_cu_9ea3d2bd_279494cuda3std3__48in_placeE,(_ZN40_INTERNAL_47817d85_4_k_cu_9ea3d2bd_279494cuda3std6ranges3__45__cpo9iter_moveE - _ZN40_INTERNAL_47817d85_4_k_cu_9ea3d2bd_279494cuda3std3__48in_placeE)
_ZN40_INTERNAL_47817d85_4_k_cu_9ea3d2bd_279494cuda3std3__48in_placeE:
	.zero		1
	.type		_ZN40_INTERNAL_47817d85_4_k_cu_9ea3d2bd_279494cuda3std6ranges3__45__cpo9iter_moveE,@object
	.size		_ZN40_INTERNAL_47817d85_4_k_cu_9ea3d2bd_279494cuda3std6ranges3__45__cpo9iter_moveE,(_ZN40_INTERNAL_47817d85_4_k_cu_9ea3d2bd_279494cuda3std3__45__cpo5beginE - _ZN40_INTERNAL_47817d85_4_k_cu_9ea3d2bd_279494cuda3std6ranges3__45__cpo9iter_moveE)
_ZN40_INTERNAL_47817d85_4_k_cu_9ea3d2bd_279494cuda3std6ranges3__45__cpo9iter_moveE:
	.zero		1
	.type		_ZN40_INTERNAL_47817d85_4_k_cu_9ea3d2bd_279494cuda3std3__45__cpo5beginE,@object
	.size		_ZN40_INTERNAL_47817d85_4_k_cu_9ea3d2bd_279494cuda3std3__45__cpo5beginE,(_ZN40_INTERNAL_47817d85_4_k_cu_9ea3d2bd_279494cuda3std3__442_GLOBAL__N__47817d85_4_k_cu_9ea3d2bd_279496ignoreE - _ZN40_INTERNAL_47817d85_4_k_cu_9ea3d2bd_279494cuda3std3__45__cpo5beginE)
_ZN40_INTERNAL_47817d85_4_k_cu_9ea3d2bd_279494cuda3std3__45__cpo5beginE:
	.zero		1
	.type		_ZN40_INTERNAL_47817d85_4_k_cu_9ea3d2bd_279494cuda3std3__442_GLOBAL__N__47817d85_4_k_cu_9ea3d2bd_279496ignoreE,@object
	.size		_ZN40_INTERNAL_47817d85_4_k_cu_9ea3d2bd_279494cuda3std3__442_GLOBAL__N__47817d85_4_k_cu_9ea3d2bd_279496ignoreE,(_ZN40_INTERNAL_47817d85_4_k_cu_9ea3d2bd_279494cute7productE - _ZN40_INTERNAL_47817d85_4_k_cu_9ea3d2bd_279494cuda3std3__442_GLOBAL__N__47817d85_4_k_cu_9ea3d2bd_279496ignoreE)
_ZN40_INTERNAL_47817d85_4_k_cu_9ea3d2bd_279494cuda3std3__442_GLOBAL__N__47817d85_4_k_cu_9ea3d2bd_279496ignoreE:
	.zero		1
	.type		_ZN40_INTERNAL_47817d85_4_k_cu_9ea3d2bd_279494cute7productE,@object
	.size		_ZN40_INTERNAL_47817d85_4_k_cu_9ea3d2bd_279494cute7productE,(_ZN40_INTERNAL_47817d85_4_k_cu_9ea3d2bd_279494cuda3std3__45__cpo3endE - _ZN40_INTERNAL_47817d85_4_k_cu_9ea3d2bd_279494cute7productE)
_ZN40_INTERNAL_47817d85_4_k_cu_9ea3d2bd_279494cute7productE:
	.zero		1
	.type		_ZN40_INTERNAL_47817d85_4_k_cu_9ea3d2bd_279494cuda3std3__45__cpo3endE,@object
	.size		_ZN40_INTERNAL_47817d85_4_k_cu_9ea3d2bd_279494cuda3std3__45__cpo3endE,(_ZN40_INTERNAL_47817d85_4_k_cu_9ea3d2bd_279494cuda3std3__419piecewise_constructE - _ZN40_INTERNAL_47817d85_4_k_cu_9ea3d2bd_279494cuda3std3__45__cpo3endE)
_ZN40_INTERNAL_47817d85_4_k_cu_9ea3d2bd_279494cuda3std3__45__cpo3endE:
	.zero		1
	.type		_ZN40_INTERNAL_47817d85_4_k_cu_9ea3d2bd_279494cuda3std3__419piecewise_constructE,@object
	.size		_ZN40_INTERNAL_47817d85_4_k_cu_9ea3d2bd_279494cuda3std3__419piecewise_constructE,(_ZN40_INTERNAL_47817d85_4_k_cu_9ea3d2bd_279494cuda3std3__45__cpo4cendE - _ZN40_INTERNAL_47817d85_4_k_cu_9ea3d2bd_279494cuda3std3__419piecewise_constructE)
_ZN40_INTERNAL_47817d85_4_k_cu_9ea3d2bd_279494cuda3std3__419piecewise_constructE:
	.zero		1
	.type		_ZN40_INTERNAL_47817d85_4_k_cu_9ea3d2bd_279494cuda3std3__45__cpo4cendE,@object
	.size		_ZN40_INTERNAL_47817d85_4_k_cu_9ea3d2bd_279494cuda3std3__45__cpo4cendE,(_ZN40_INTERNAL_47817d85_4_k_cu_9ea3d2bd_279494cuda3std6ranges3__45__cpo4swapE - _ZN40_INTERNAL_47817d85_4_k_cu_9ea3d2bd_279494cuda3std3__45__cpo4cendE)
_ZN40_INTERNAL_47817d85_4_k_cu_9ea3d2bd_279494cuda3std3__45__cpo4cendE:
	.zero		1
	.type		_ZN40_INTERNAL_47817d85_4_k_cu_9ea3d2bd_279494cuda3std6ranges3__45__cpo4swapE,@object
	.size		_ZN40_INTERNAL_47817d85_4_k_cu_9ea3d2bd_279494cuda3std6ranges3__45__cpo4swapE,(.L_7 - _ZN40_INTERNAL_47817d85_4_k_cu_9ea3d2bd_279494cuda3std6ranges3__45__cpo4swapE)
_ZN40_INTERNAL_47817d85_4_k_cu_9ea3d2bd_279494cuda3std6ranges3__45__cpo4swapE:
	.zero		1
.L_7:


//--------------------- .nv.constant0._ZN7cutlass13device_kernelINS_4gemm6kernel13GemmUniversalIN4cute5tupleIJiiiiEEENS1_10collective13CollectiveMmaINS1_37MainloopSm90TmaGmmaWarpSpecializedFP8ILi6ENS5_IJNS4_1CILi1EEESB_SB_EEENS1_35KernelTmaWarpSpecializedCooperativeEEENS5_IJNSA_ILi256EEESF_NSA_ILi64EEEEEENS_12float_e4m3_tENS5_IJlSB_lEEESI_SJ_NS4_8TiledMMAINS4_8MMA_AtomIJNS4_4SM904GMMA31MMA_64x256x32_F32E4M3E4M3_SS_TNILNSN_7ScaleInE1ELSP_1EEEEEENS4_6LayoutINS5_IJNSA_ILi2EEESB_SB_EEENS5_IJSB_NSA_ILi0EEESV_EEEEENS5_IJNS4_10UnderscoreESY_SY_EEEEENS4_13SM90_TMA_LOADENS4_14ComposedLayoutINS4_7SwizzleILi2ELi4ELi3EEENS4_18smem_ptr_flag_bitsILi8EEENSS_INS5_IJNSA_ILi8EEESG_EEENS5_IJSG_SB_EEEEEEEvNS4_8identityES11_S1B_vS1C_EENS_8epilogue10collective6detail29Sm90TmaWarpSpecializedAdapterINS1F_15DefaultEpilogueISI_SJ_SJ_NS1E_6thread17LinearCombinationISI_Li1EffLNS1J_9ScaleType4KindE0ELNS_15FloatRoundStyleE2ESI_EENS1_15EpilogueDefaultEEEEEvvEEEEvNT_6ParamsE --------------------------
	.section	.nv.constant0._ZN7cutlass13device_kernelINS_4gemm6kernel13GemmUniversalIN4cute5tupleIJiiiiEEENS1_10collective13CollectiveMmaINS1_37MainloopSm90TmaGmmaWarpSpecializedFP8ILi6ENS5_IJNS4_1CILi1EEESB_SB_EEENS1_35KernelTmaWarpSpecializedCooperativeEEENS5_IJNSA_ILi256EEESF_NSA_ILi64EEEEEENS_12float_e4m3_tENS5_IJlSB_lEEESI_SJ_NS4_8TiledMMAINS4_8MMA_AtomIJNS4_4SM904GMMA31MMA_64x256x32_F32E4M3E4M3_SS_TNILNSN_7ScaleInE1ELSP_1EEEEEENS4_6LayoutINS5_IJNSA_ILi2EEESB_SB_EEENS5_IJSB_NSA_ILi0EEESV_EEEEENS5_IJNS4_10UnderscoreESY_SY_EEEEENS4_13SM90_TMA_LOADENS4_14ComposedLayoutINS4_7SwizzleILi2ELi4ELi3EEENS4_18smem_ptr_flag_bitsILi8EEENSS_INS5_IJNSA_ILi8EEESG_EEENS5_IJSG_SB_EEEEEEEvNS4_8identityES11_S1B_vS1C_EENS_8epilogue10collective6detail29Sm90TmaWarpSpecializedAdapterINS1F_15DefaultEpilogueISI_SJ_SJ_NS1E_6thread17LinearCombinationISI_Li1EffLNS1J_9ScaleType4KindE0ELNS_15FloatRoundStyleE2ESI_EENS1_15EpilogueDefaultEEEEEvvEEEEvNT_6ParamsE,"a",@progbits
	.sectionflags	@""
	.align	4
.nv.constant0._ZN7cutlass13device_kernelINS_4gemm6kernel13GemmUniversalIN4cute5tupleIJiiiiEEENS1_10collective13CollectiveMmaINS1_37MainloopSm90TmaGmmaWarpSpecializedFP8ILi6ENS5_IJNS4_1CILi1EEESB_SB_EEENS1_35KernelTmaWarpSpecializedCooperativeEEENS5_IJNSA_ILi256EEESF_NSA_ILi64EEEEEENS_12float_e4m3_tENS5_IJlSB_lEEESI_SJ_NS4_8TiledMMAINS4_8MMA_AtomIJNS4_4SM904GMMA31MMA_64x256x32_F32E4M3E4M3_SS_TNILNSN_7ScaleInE1ELSP_1EEEEEENS4_6LayoutINS5_IJNSA_ILi2EEESB_SB_EEENS5_IJSB_NSA_ILi0EEESV_EEEEENS5_IJNS4_10UnderscoreESY_SY_EEEEENS4_13SM90_TMA_LOADENS4_14ComposedLayoutINS4_7SwizzleILi2ELi4ELi3EEENS4_18smem_ptr_flag_bitsILi8EEENSS_INS5_IJNSA_ILi8EEESG_EEENS5_IJSG_SB_EEEEEEEvNS4_8identityES11_S1B_vS1C_EENS_8epilogue10collective6detail29Sm90TmaWarpSpecializedAdapterINS1F_15DefaultEpilogueISI_SJ_SJ_NS1E_6thread17LinearCombinationISI_Li1EffLNS1J_9ScaleType4KindE0ELNS_15FloatRoundStyleE2ESI_EENS1_15EpilogueDefaultEEEEEvvEEEEvNT_6ParamsE:
	.zero		1664


//--------------------- SYMBOLS --------------------------

	.type		.nv.reservedSmem.offset0,@object
	.size		.nv.reservedSmem.offset0,0x4
